//
// Generated by NVIDIA NVVM Compiler
//
// Compiler Build ID: CL-36424714
// Cuda compilation tools, release 13.0, V13.0.88
// Based on NVVM 20.0.0
//

.version 9.0
.target sm_100
.address_size 64

	// .globl	candidate2
// _ZZ10candidate2E15pad_temp_shared has been demoted
// _ZZ10candidate2E13kernel_shared has been demoted

.visible .entry candidate2(
	.param .u64 .ptr .align 1 candidate2_param_0,
	.param .u64 .ptr .align 1 candidate2_param_1,
	.param .u64 .ptr .align 1 candidate2_param_2
)
.maxntid 896
{
	.reg .pred 	%p<65>;
	.reg .b16 	%rs<175>;
	.reg .b32 	%r<252>;
	.reg .b32 	%f<169>;
	.reg .b64 	%rd<62>;
	// demoted variable
	.shared .align 4 .b8 _ZZ10candidate2E15pad_temp_shared[37120];
	// demoted variable
	.shared .align 4 .b8 _ZZ10candidate2E13kernel_shared[9216];
	mov.u32 	%r30, %ctaid.x;
	mul.hi.u32 	%r31, %r30, -1840700269;
	shr.u32 	%r14, %r31, 2;
	mul.lo.s32 	%r32, %r14, 7;
	sub.s32 	%r33, %r30, %r32;
	shl.b32 	%r34, %r33, 3;
	mov.u32 	%r35, %tid.x;
	add.s32 	%r36, %r35, 64956;
	setp.lt.u32 	%p12, %r35, 580;
	selp.b32 	%r37, %r35, %r36, %p12;
	cvt.u16.u32 	%rs2, %r37;
	mul.hi.u16 	%rs3, %rs2, 18079;
	shr.u16 	%rs4, %rs3, 4;
	cvt.u32.u16 	%r38, %rs4;
	or.b32  	%r39, %r34, %r38;
	setp.eq.s32 	%p13, %r39, 0;
	add.s32 	%r40, %r34, %r38;
	setp.gt.u32 	%p14, %r40, 56;
	or.pred  	%p15, %p13, %p14;
	cvt.u16.u32 	%rs5, %r35;
	mul.hi.u16 	%rs6, %rs5, 1130;
	mul.lo.s16 	%rs7, %rs6, 58;
	sub.s16 	%rs8, %rs5, %rs7;
	add.s16 	%rs10, %rs8, -57;
	setp.lt.u16 	%p16, %rs10, -56;
	cvt.u32.u16 	%r42, %rs8;
	setp.gt.u32 	%p17, %r35, 579;
	mul.lo.s32 	%r43, %r33, 448;
	mul.wide.u16 	%r44, %rs4, 56;
	selp.b32 	%r45, 3079, -57, %p17;
	add.s32 	%r46, %r45, %r43;
	add.s32 	%r47, %r46, %r42;
	add.s32 	%r1, %r47, %r44;
	shr.u32 	%r48, %r35, 1;
	cvt.u16.u32 	%rs11, %r48;
	add.s16 	%rs12, %rs11, 158;
	mul.hi.u16 	%rs13, %rs12, 226;
	mul.lo.s16 	%rs14, %rs13, 290;
	sub.s16 	%rs15, %rs12, %rs14;
	mul.hi.u16 	%rs16, %rs15, 2260;
	cvt.u32.u16 	%r49, %rs16;
	or.b32  	%r50, %r34, %r49;
	setp.eq.s32 	%p18, %r50, 0;
	add.s32 	%r51, %r34, %r49;
	setp.gt.u32 	%p19, %r51, 56;
	or.pred  	%p20, %p18, %p19;
	add.s16 	%rs17, %rs5, 26;
	mul.hi.u16 	%rs18, %rs17, 1130;
	mul.lo.s16 	%rs19, %rs18, 58;
	sub.s16 	%rs20, %rs17, %rs19;
	add.s16 	%rs22, %rs20, -57;
	setp.lt.u16 	%p21, %rs22, -56;
	cvt.u32.u16 	%r53, %rs20;
	add.s16 	%rs23, %rs5, 896;
	mul.hi.u16 	%rs24, %rs23, 113;
	mul.lo.s16 	%rs25, %rs24, 3136;
	cvt.u32.u16 	%r54, %rs25;
	mul.wide.u16 	%r55, %rs16, 56;
	add.s32 	%r56, %r43, -57;
	add.s32 	%r57, %r56, %r53;
	add.s32 	%r58, %r57, %r54;
	add.s32 	%r2, %r58, %r55;
	setp.lt.u32 	%p22, %r35, 528;
	selp.b32 	%r59, 26, 65272, %p22;
	add.s32 	%r60, %r59, %r48;
	cvt.u16.u32 	%rs26, %r60;
	mul.hi.u16 	%rs27, %rs26, 18079;
	shr.u16 	%rs28, %rs27, 3;
	cvt.u32.u16 	%r61, %rs28;
	or.b32  	%r62, %r34, %r61;
	setp.eq.s32 	%p23, %r62, 0;
	add.s32 	%r63, %r34, %r61;
	setp.gt.u32 	%p24, %r63, 56;
	or.pred  	%p25, %p23, %p24;
	add.s16 	%rs29, %rs5, 52;
	mul.hi.u16 	%rs30, %rs29, 1130;
	mul.lo.s16 	%rs31, %rs30, 58;
	sub.s16 	%rs32, %rs29, %rs31;
	add.s16 	%rs34, %rs32, -57;
	setp.lt.u16 	%p26, %rs34, -56;
	cvt.u32.u16 	%r65, %rs32;
	add.s16 	%rs35, %rs5, 1792;
	mul.hi.u16 	%rs36, %rs35, 113;
	mul.lo.s16 	%rs37, %rs36, 3136;
	cvt.u32.u16 	%r66, %rs37;
	mul.wide.u16 	%r67, %rs28, 56;
	add.s32 	%r68, %r56, %r65;
	add.s32 	%r69, %r68, %r66;
	add.s32 	%r3, %r69, %r67;
	add.s16 	%rs38, %rs11, 184;
	mul.hi.u16 	%rs39, %rs38, 226;
	mul.lo.s16 	%rs40, %rs39, 290;
	sub.s16 	%rs41, %rs38, %rs40;
	mul.hi.u16 	%rs42, %rs41, 2260;
	cvt.u32.u16 	%r70, %rs42;
	or.b32  	%r71, %r34, %r70;
	setp.eq.s32 	%p27, %r71, 0;
	add.s32 	%r72, %r34, %r70;
	setp.gt.u32 	%p28, %r72, 56;
	or.pred  	%p29, %p27, %p28;
	add.s16 	%rs43, %rs5, 20;
	mul.hi.u16 	%rs44, %rs43, 1130;
	mul.lo.s16 	%rs45, %rs44, 58;
	sub.s16 	%rs46, %rs43, %rs45;
	add.s16 	%rs48, %rs46, -57;
	setp.lt.u16 	%p30, %rs48, -56;
	cvt.u32.u16 	%r74, %rs46;
	add.s16 	%rs49, %rs5, 2688;
	mul.hi.u16 	%rs50, %rs49, 113;
	mul.lo.s16 	%rs51, %rs50, 3136;
	cvt.u32.u16 	%r75, %rs51;
	mul.wide.u16 	%r76, %rs42, 56;
	add.s32 	%r77, %r56, %r74;
	add.s32 	%r78, %r77, %r75;
	add.s32 	%r4, %r78, %r76;
	setp.lt.u32 	%p31, %r35, 476;
	selp.b32 	%r79, 52, 65298, %p31;
	add.s32 	%r80, %r79, %r48;
	cvt.u16.u32 	%rs52, %r80;
	mul.hi.u16 	%rs53, %rs52, 18079;
	shr.u16 	%rs54, %rs53, 3;
	cvt.u32.u16 	%r81, %rs54;
	or.b32  	%r82, %r34, %r81;
	setp.eq.s32 	%p32, %r82, 0;
	add.s32 	%r83, %r34, %r81;
	setp.gt.u32 	%p33, %r83, 56;
	or.pred  	%p34, %p32, %p33;
	add.s16 	%rs55, %rs5, 46;
	mul.hi.u16 	%rs56, %rs55, 1130;
	mul.lo.s16 	%rs57, %rs56, 58;
	sub.s16 	%rs58, %rs55, %rs57;
	add.s16 	%rs60, %rs58, -57;
	setp.lt.u16 	%p35, %rs60, -56;
	cvt.u32.u16 	%r85, %rs58;
	add.s16 	%rs61, %rs5, 3584;
	mul.hi.u16 	%rs62, %rs61, 113;
	mul.lo.s16 	%rs63, %rs62, 3136;
	cvt.u32.u16 	%r86, %rs63;
	mul.wide.u16 	%r87, %rs54, 56;
	add.s32 	%r88, %r56, %r85;
	add.s32 	%r89, %r88, %r86;
	add.s32 	%r5, %r89, %r87;
	add.s16 	%rs64, %rs11, 210;
	mul.hi.u16 	%rs65, %rs64, 226;
	mul.lo.s16 	%rs66, %rs65, 290;
	sub.s16 	%rs67, %rs64, %rs66;
	mul.hi.u16 	%rs68, %rs67, 2260;
	cvt.u32.u16 	%r90, %rs68;
	or.b32  	%r91, %r34, %r90;
	setp.eq.s32 	%p36, %r91, 0;
	add.s32 	%r92, %r34, %r90;
	setp.gt.u32 	%p37, %r92, 56;
	or.pred  	%p38, %p36, %p37;
	add.s16 	%rs69, %rs5, 14;
	mul.hi.u16 	%rs70, %rs69, 1130;
	mul.lo.s16 	%rs71, %rs70, 58;
	sub.s16 	%rs72, %rs69, %rs71;
	add.s16 	%rs74, %rs72, -57;
	setp.lt.u16 	%p39, %rs74, -56;
	cvt.u32.u16 	%r94, %rs72;
	add.s16 	%rs75, %rs5, 4480;
	mul.hi.u16 	%rs76, %rs75, 113;
	mul.lo.s16 	%rs77, %rs76, 3136;
	cvt.u32.u16 	%r95, %rs77;
	mul.wide.u16 	%r96, %rs68, 56;
	add.s32 	%r97, %r56, %r94;
	add.s32 	%r98, %r97, %r95;
	add.s32 	%r6, %r98, %r96;
	setp.lt.u32 	%p40, %r35, 424;
	selp.b32 	%r99, 78, 65324, %p40;
	add.s32 	%r100, %r99, %r48;
	cvt.u16.u32 	%rs78, %r100;
	mul.hi.u16 	%rs79, %rs78, 18079;
	shr.u16 	%rs80, %rs79, 3;
	cvt.u32.u16 	%r101, %rs80;
	or.b32  	%r102, %r34, %r101;
	setp.eq.s32 	%p41, %r102, 0;
	add.s32 	%r103, %r34, %r101;
	setp.gt.u32 	%p42, %r103, 56;
	or.pred  	%p43, %p41, %p42;
	add.s16 	%rs81, %rs5, 40;
	mul.hi.u16 	%rs82, %rs81, 1130;
	mul.lo.s16 	%rs83, %rs82, 58;
	sub.s16 	%rs84, %rs81, %rs83;
	add.s16 	%rs86, %rs84, -57;
	setp.lt.u16 	%p44, %rs86, -56;
	cvt.u32.u16 	%r105, %rs84;
	add.s16 	%rs87, %rs5, 5376;
	mul.hi.u16 	%rs88, %rs87, 113;
	mul.lo.s16 	%rs89, %rs88, 3136;
	cvt.u32.u16 	%r106, %rs89;
	mul.wide.u16 	%r107, %rs80, 56;
	add.s32 	%r108, %r56, %r105;
	add.s32 	%r109, %r108, %r106;
	add.s32 	%r7, %r109, %r107;
	add.s16 	%rs90, %rs11, 236;
	mul.hi.u16 	%rs91, %rs90, 226;
	mul.lo.s16 	%rs92, %rs91, 290;
	sub.s16 	%rs93, %rs90, %rs92;
	mul.hi.u16 	%rs94, %rs93, 2260;
	cvt.u32.u16 	%r110, %rs94;
	or.b32  	%r111, %r34, %r110;
	setp.eq.s32 	%p45, %r111, 0;
	add.s32 	%r112, %r34, %r110;
	setp.gt.u32 	%p46, %r112, 56;
	or.pred  	%p47, %p45, %p46;
	add.s16 	%rs95, %rs5, 8;
	mul.hi.u16 	%rs96, %rs95, 1130;
	mul.lo.s16 	%rs97, %rs96, 58;
	sub.s16 	%rs98, %rs95, %rs97;
	add.s16 	%rs100, %rs98, -57;
	setp.lt.u16 	%p48, %rs100, -56;
	cvt.u32.u16 	%r114, %rs98;
	add.s16 	%rs101, %rs5, 6272;
	mul.hi.u16 	%rs102, %rs101, 113;
	mul.lo.s16 	%rs103, %rs102, 3136;
	cvt.u32.u16 	%r115, %rs103;
	mul.wide.u16 	%r116, %rs94, 56;
	add.s32 	%r117, %r56, %r114;
	add.s32 	%r118, %r117, %r115;
	add.s32 	%r8, %r118, %r116;
	setp.lt.u32 	%p49, %r35, 372;
	selp.b32 	%r119, 104, 65350, %p49;
	add.s32 	%r120, %r119, %r48;
	cvt.u16.u32 	%rs104, %r120;
	mul.hi.u16 	%rs105, %rs104, 18079;
	shr.u16 	%rs106, %rs105, 3;
	cvt.u32.u16 	%r121, %rs106;
	or.b32  	%r122, %r34, %r121;
	setp.eq.s32 	%p50, %r122, 0;
	add.s32 	%r123, %r34, %r121;
	setp.gt.u32 	%p51, %r123, 56;
	or.pred  	%p52, %p50, %p51;
	add.s16 	%rs107, %rs5, 34;
	mul.hi.u16 	%rs108, %rs107, 1130;
	mul.lo.s16 	%rs109, %rs108, 58;
	sub.s16 	%rs110, %rs107, %rs109;
	add.s16 	%rs112, %rs110, -57;
	setp.lt.u16 	%p53, %rs112, -56;
	cvt.u32.u16 	%r125, %rs110;
	or.b16  	%rs113, %rs5, 7168;
	mul.hi.u16 	%rs114, %rs113, 113;
	mul.lo.s16 	%rs115, %rs114, 3136;
	cvt.u32.u16 	%r126, %rs115;
	mul.wide.u16 	%r127, %rs106, 56;
	add.s32 	%r128, %r56, %r125;
	add.s32 	%r129, %r128, %r126;
	add.s32 	%r9, %r129, %r127;
	add.s16 	%rs116, %rs11, 262;
	mul.hi.u16 	%rs117, %rs116, 226;
	mul.lo.s16 	%rs118, %rs117, 290;
	sub.s16 	%rs119, %rs116, %rs118;
	mul.hi.u16 	%rs120, %rs119, 2260;
	cvt.u32.u16 	%r130, %rs120;
	or.b32  	%r131, %r34, %r130;
	setp.eq.s32 	%p54, %r131, 0;
	add.s32 	%r132, %r34, %r130;
	setp.gt.u32 	%p55, %r132, 56;
	or.pred  	%p56, %p54, %p55;
	add.s16 	%rs121, %rs5, 2;
	mul.hi.u16 	%rs122, %rs121, 1130;
	mul.lo.s16 	%rs123, %rs122, 58;
	sub.s16 	%rs124, %rs121, %rs123;
	add.s16 	%rs126, %rs124, -57;
	setp.lt.u16 	%p57, %rs126, -56;
	cvt.u32.u16 	%r134, %rs124;
	add.s16 	%rs127, %rs5, 8064;
	mul.hi.u16 	%rs128, %rs127, 113;
	mov.b16 	%rs129, 3136;
	mov.b32 	%r135, {%rs129, %rs120};
	prmt.b32 	%r136, %r137, %r138, 0x3340U;
	cvt.u32.u16 	%r139, %rs128;
	prmt.b32 	%r140, %r139, 56, 0x3340U;
	prmt.b32 	%r141, %r140, %r136, 0x5410U;
	mov.b32 	%r248, 0;
	dp2a.lo.u32.u32 	%r10, %r135, %r141, %r248;
	add.s32 	%r11, %r56, %r134;
	add.s16 	%rs130, %rs11, 130;
	mul.hi.u16 	%rs131, %rs130, 2260;
	cvt.u32.u16 	%r142, %rs131;
	add.s32 	%r143, %r34, %r142;
	setp.gt.u32 	%p58, %r143, 56;
	add.s16 	%rs132, %rs5, 28;
	mul.hi.u16 	%rs133, %rs132, 1130;
	mul.lo.s16 	%rs134, %rs133, 58;
	sub.s16 	%rs135, %rs132, %rs134;
	add.s16 	%rs137, %rs135, -57;
	setp.lt.u16 	%p59, %rs137, -56;
	cvt.u32.u16 	%r144, %rs135;
	add.s16 	%rs138, %rs5, 8960;
	mul.hi.u16 	%rs139, %rs138, 113;
	mov.b32 	%r145, {%rs129, %rs131};
	cvt.u32.u16 	%r146, %rs139;
	prmt.b32 	%r147, %r146, 56, 0x3340U;
	prmt.b32 	%r148, %r147, %r136, 0x5410U;
	dp2a.lo.u32.u32 	%r12, %r145, %r148, %r248;
	add.s32 	%r13, %r56, %r144;
	mul.lo.s32 	%r149, %r14, 9216;
	mul.hi.u16 	%rs140, %rs5, 911;
	shr.u16 	%rs141, %rs140, 1;
	mul.lo.s16 	%rs142, %rs141, 576;
	cvt.u32.u16 	%r150, %rs142;
	mul.lo.s16 	%rs143, %rs141, 144;
	sub.s16 	%rs144, %rs5, %rs143;
	cvt.u32.u16 	%r151, %rs144;
	or.b32  	%r152, %r149, %r151;
	add.s32 	%r15, %r152, %r150;
	mul.hi.u16 	%rs145, %rs23, 1821;
	shr.u16 	%rs146, %rs145, 2;
	mul.lo.s16 	%rs147, %rs146, 576;
	cvt.u32.u16 	%r153, %rs147;
	add.s16 	%rs148, %rs5, 32;
	mul.hi.u16 	%rs149, %rs148, 1821;
	shr.u16 	%rs150, %rs149, 2;
	mul.lo.s16 	%rs151, %rs150, 144;
	sub.s16 	%rs152, %rs148, %rs151;
	cvt.u32.u16 	%r154, %rs152;
	or.b32  	%r155, %r149, %r154;
	add.s32 	%r16, %r155, %r153;
	mul.hi.u16 	%rs153, %rs35, 3641;
	shr.u16 	%rs154, %rs153, 3;
	mul.lo.s16 	%rs155, %rs154, 576;
	cvt.u32.u16 	%r156, %rs155;
	add.s16 	%rs156, %rs5, 64;
	mul.hi.u16 	%rs157, %rs156, 1821;
	shr.u16 	%rs158, %rs157, 2;
	mul.lo.s16 	%rs159, %rs158, 144;
	sub.s16 	%rs160, %rs156, %rs159;
	cvt.u32.u16 	%r157, %rs160;
	or.b32  	%r158, %r149, %r157;
	add.s32 	%r17, %r158, %r156;
	mul.hi.u16 	%rs161, %rs5, 1171;
	shr.u16 	%rs162, %rs161, 1;
	mul.lo.s16 	%rs163, %rs162, 112;
	sub.s16 	%rs1, %rs5, %rs163;
	mul.lo.s16 	%rs164, %rs1, 147;
	shr.u16 	%rs165, %rs164, 11;
	mul.hi.u16 	%rs166, %rs5, 4682;
	mul.lo.s16 	%rs167, %rs166, 14;
	sub.s16 	%rs168, %rs5, %rs167;
	shl.b16 	%rs169, %rs168, 2;
	cvt.u32.u16 	%r159, %rs169;
	or.pred  	%p1, %p15, %p16;
	or.pred  	%p2, %p20, %p21;
	or.pred  	%p3, %p25, %p26;
	or.pred  	%p4, %p29, %p30;
	or.pred  	%p5, %p34, %p35;
	or.pred  	%p6, %p38, %p39;
	or.pred  	%p7, %p43, %p44;
	or.pred  	%p8, %p47, %p48;
	or.pred  	%p9, %p52, %p53;
	or.pred  	%p10, %p56, %p57;
	or.pred  	%p11, %p58, %p59;
	mul.wide.u16 	%r160, %rs165, 58;
	add.s32 	%r18, %r160, %r159;
	mul.hi.u32 	%r161, %r35, 38347923;
	mov.u32 	%r162, _ZZ10candidate2E13kernel_shared;
	mad.lo.s32 	%r163, %r161, 576, %r162;
	add.s32 	%r19, %r163, 4652;
	mov.f32 	%f161, 0f00000000;
	mov.f32 	%f162, %f161;
	mov.f32 	%f163, %f161;
	mov.f32 	%f164, %f161;
	mov.f32 	%f165, %f161;
	mov.f32 	%f166, %f161;
	mov.f32 	%f167, %f161;
	mov.f32 	%f168, %f161;
$L__BB0_1:
	bar.sync 	0;
	mov.f32 	%f142, 0f00000000;
	@%p1 bra 	$L__BB0_3;
	ld.param.u64 	%rd48, [candidate2_param_0];
	mad.lo.s32 	%r164, %r248, 50176, %r1;
	cvta.to.global.u64 	%rd4, %rd48;
	mul.wide.s32 	%rd5, %r164, 4;
	add.s64 	%rd6, %rd4, %rd5;
	ld.global.nc.f32 	%f142, [%rd6];
$L__BB0_3:
	mov.u32 	%r165, %tid.x;
	shl.b32 	%r166, %r165, 2;
	mov.u32 	%r167, _ZZ10candidate2E15pad_temp_shared;
	add.s32 	%r168, %r167, %r166;
	st.shared.f32 	[%r168], %f142;
	mov.f32 	%f143, 0f00000000;
	@%p2 bra 	$L__BB0_5;
	ld.param.u64 	%rd49, [candidate2_param_0];
	mad.lo.s32 	%r169, %r248, 50176, %r2;
	cvta.to.global.u64 	%rd7, %rd49;
	mul.wide.u32 	%rd8, %r169, 4;
	add.s64 	%rd9, %rd7, %rd8;
	ld.global.nc.f32 	%f143, [%rd9];
$L__BB0_5:
	mov.u32 	%r170, %tid.x;
	shl.b32 	%r171, %r170, 2;
	mov.u32 	%r172, _ZZ10candidate2E15pad_temp_shared;
	add.s32 	%r173, %r172, %r171;
	st.shared.f32 	[%r173+3584], %f143;
	mov.f32 	%f144, 0f00000000;
	@%p3 bra 	$L__BB0_7;
	ld.param.u64 	%rd50, [candidate2_param_0];
	mad.lo.s32 	%r174, %r248, 50176, %r3;
	cvta.to.global.u64 	%rd10, %rd50;
	mul.wide.u32 	%rd11, %r174, 4;
	add.s64 	%rd12, %rd10, %rd11;
	ld.global.nc.f32 	%f144, [%rd12];
$L__BB0_7:
	mov.u32 	%r175, %tid.x;
	shl.b32 	%r176, %r175, 2;
	mov.u32 	%r177, _ZZ10candidate2E15pad_temp_shared;
	add.s32 	%r178, %r177, %r176;
	st.shared.f32 	[%r178+7168], %f144;
	mov.f32 	%f145, 0f00000000;
	@%p4 bra 	$L__BB0_9;
	ld.param.u64 	%rd51, [candidate2_param_0];
	mad.lo.s32 	%r179, %r248, 50176, %r4;
	cvta.to.global.u64 	%rd13, %rd51;
	mul.wide.u32 	%rd14, %r179, 4;
	add.s64 	%rd15, %rd13, %rd14;
	ld.global.nc.f32 	%f145, [%rd15];
$L__BB0_9:
	mov.u32 	%r180, %tid.x;
	shl.b32 	%r181, %r180, 2;
	mov.u32 	%r182, _ZZ10candidate2E15pad_temp_shared;
	add.s32 	%r183, %r182, %r181;
	st.shared.f32 	[%r183+10752], %f145;
	mov.f32 	%f146, 0f00000000;
	@%p5 bra 	$L__BB0_11;
	ld.param.u64 	%rd52, [candidate2_param_0];
	mad.lo.s32 	%r184, %r248, 50176, %r5;
	cvta.to.global.u64 	%rd16, %rd52;
	mul.wide.u32 	%rd17, %r184, 4;
	add.s64 	%rd18, %rd16, %rd17;
	ld.global.nc.f32 	%f146, [%rd18];
$L__BB0_11:
	mov.u32 	%r185, %tid.x;
	shl.b32 	%r186, %r185, 2;
	mov.u32 	%r187, _ZZ10candidate2E15pad_temp_shared;
	add.s32 	%r188, %r187, %r186;
	st.shared.f32 	[%r188+14336], %f146;
	mov.f32 	%f147, 0f00000000;
	@%p6 bra 	$L__BB0_13;
	ld.param.u64 	%rd53, [candidate2_param_0];
	mad.lo.s32 	%r189, %r248, 50176, %r6;
	cvta.to.global.u64 	%rd19, %rd53;
	mul.wide.u32 	%rd20, %r189, 4;
	add.s64 	%rd21, %rd19, %rd20;
	ld.global.nc.f32 	%f147, [%rd21];
$L__BB0_13:
	mov.u32 	%r190, %tid.x;
	shl.b32 	%r191, %r190, 2;
	mov.u32 	%r192, _ZZ10candidate2E15pad_temp_shared;
	add.s32 	%r193, %r192, %r191;
	st.shared.f32 	[%r193+17920], %f147;
	mov.f32 	%f148, 0f00000000;
	@%p7 bra 	$L__BB0_15;
	ld.param.u64 	%rd54, [candidate2_param_0];
	mad.lo.s32 	%r194, %r248, 50176, %r7;
	cvta.to.global.u64 	%rd22, %rd54;
	mul.wide.u32 	%rd23, %r194, 4;
	add.s64 	%rd24, %rd22, %rd23;
	ld.global.nc.f32 	%f148, [%rd24];
$L__BB0_15:
	mov.u32 	%r195, %tid.x;
	shl.b32 	%r196, %r195, 2;
	mov.u32 	%r197, _ZZ10candidate2E15pad_temp_shared;
	add.s32 	%r198, %r197, %r196;
	st.shared.f32 	[%r198+21504], %f148;
	mov.f32 	%f149, 0f00000000;
	@%p8 bra 	$L__BB0_17;
	ld.param.u64 	%rd55, [candidate2_param_0];
	mad.lo.s32 	%r199, %r248, 50176, %r8;
	cvta.to.global.u64 	%rd25, %rd55;
	mul.wide.u32 	%rd26, %r199, 4;
	add.s64 	%rd27, %rd25, %rd26;
	ld.global.nc.f32 	%f149, [%rd27];
$L__BB0_17:
	mov.u32 	%r200, %tid.x;
	shl.b32 	%r201, %r200, 2;
	mov.u32 	%r202, _ZZ10candidate2E15pad_temp_shared;
	add.s32 	%r203, %r202, %r201;
	st.shared.f32 	[%r203+25088], %f149;
	mov.f32 	%f150, 0f00000000;
	@%p9 bra 	$L__BB0_19;
	ld.param.u64 	%rd56, [candidate2_param_0];
	mad.lo.s32 	%r204, %r248, 50176, %r9;
	cvta.to.global.u64 	%rd28, %rd56;
	mul.wide.u32 	%rd29, %r204, 4;
	add.s64 	%rd30, %rd28, %rd29;
	ld.global.nc.f32 	%f150, [%rd30];
$L__BB0_19:
	mov.u32 	%r205, %tid.x;
	shl.b32 	%r206, %r205, 2;
	mov.u32 	%r207, _ZZ10candidate2E15pad_temp_shared;
	add.s32 	%r208, %r207, %r206;
	st.shared.f32 	[%r208+28672], %f150;
	mov.f32 	%f151, 0f00000000;
	@%p10 bra 	$L__BB0_21;
	ld.param.u64 	%rd57, [candidate2_param_0];
	mad.lo.s32 	%r209, %r248, 50176, %r11;
	add.s32 	%r210, %r209, %r10;
	cvta.to.global.u64 	%rd31, %rd57;
	mul.wide.u32 	%rd32, %r210, 4;
	add.s64 	%rd33, %rd31, %rd32;
	ld.global.nc.f32 	%f151, [%rd33];
$L__BB0_21:
	mov.u32 	%r211, %tid.x;
	setp.gt.u32 	%p60, %r211, 319;
	shl.b32 	%r212, %r211, 2;
	mov.u32 	%r213, _ZZ10candidate2E15pad_temp_shared;
	add.s32 	%r214, %r213, %r212;
	st.shared.f32 	[%r214+32256], %f151;
	@%p60 bra 	$L__BB0_25;
	mov.f32 	%f152, 0f00000000;
	@%p11 bra 	$L__BB0_24;
	ld.param.u64 	%rd58, [candidate2_param_0];
	mad.lo.s32 	%r215, %r248, 50176, %r13;
	add.s32 	%r216, %r215, %r12;
	cvta.to.global.u64 	%rd34, %rd58;
	mul.wide.u32 	%rd35, %r216, 4;
	add.s64 	%rd36, %rd34, %rd35;
	ld.global.nc.f32 	%f152, [%rd36];
$L__BB0_24:
	mov.u32 	%r217, %tid.x;
	shl.b32 	%r218, %r217, 2;
	mov.u32 	%r219, _ZZ10candidate2E15pad_temp_shared;
	add.s32 	%r220, %r219, %r218;
	st.shared.f32 	[%r220+35840], %f152;
$L__BB0_25:
	ld.param.u64 	%rd59, [candidate2_param_1];
	mov.u32 	%r221, %tid.x;
	setp.gt.u32 	%p61, %r221, 511;
	mul.lo.s32 	%r222, %r248, 144;
	add.s32 	%r223, %r15, %r222;
	cvta.to.global.u64 	%rd37, %rd59;
	mul.wide.u32 	%rd38, %r223, 4;
	add.s64 	%rd39, %rd37, %rd38;
	ld.global.nc.f32 	%f67, [%rd39];
	shl.b32 	%r224, %r221, 2;
	mov.u32 	%r225, _ZZ10candidate2E13kernel_shared;
	add.s32 	%r226, %r225, %r224;
	st.shared.f32 	[%r226], %f67;
	add.s32 	%r227, %r16, %r222;
	mul.wide.u32 	%rd40, %r227, 4;
	add.s64 	%rd41, %rd37, %rd40;
	ld.global.nc.f32 	%f68, [%rd41];
	st.shared.f32 	[%r226+3584], %f68;
	@%p61 bra 	$L__BB0_27;
	ld.param.u64 	%rd60, [candidate2_param_1];
	mad.lo.s32 	%r228, %r248, 144, %r17;
	cvta.to.global.u64 	%rd42, %rd60;
	mul.wide.u32 	%rd43, %r228, 4;
	add.s64 	%rd44, %rd42, %rd43;
	ld.global.nc.f32 	%f69, [%rd44];
	mov.u32 	%r229, %tid.x;
	shl.b32 	%r230, %r229, 2;
	mov.u32 	%r231, _ZZ10candidate2E13kernel_shared;
	add.s32 	%r232, %r231, %r230;
	st.shared.f32 	[%r232+7168], %f69;
$L__BB0_27:
	bar.sync 	0;
	mov.b32 	%r249, 0;
$L__BB0_28:
	mad.lo.s32 	%r250, %r249, 72, %r19;
	mov.b32 	%r251, 2320;
	mad.lo.s32 	%r235, %r249, 1160, %r18;
	shl.b32 	%r236, %r235, 2;
$L__BB0_29:
	ld.shared.f32 	%f70, [%r250];
	ld.shared.f32 	%f71, [%r250+-4608];
	ld.shared.f32 	%f72, [%r250+-4];
	ld.shared.f32 	%f73, [%r250+-4612];
	ld.shared.f32 	%f74, [%r250+-8];
	ld.shared.f32 	%f75, [%r250+-4616];
	ld.shared.f32 	%f76, [%r250+-36];
	ld.shared.f32 	%f77, [%r250+-4644];
	ld.shared.f32 	%f78, [%r250+-40];
	ld.shared.f32 	%f79, [%r250+-4648];
	ld.shared.f32 	%f80, [%r250+-44];
	ld.shared.f32 	%f81, [%r250+-4652];
	mov.u32 	%r237, _ZZ10candidate2E15pad_temp_shared;
	add.s32 	%r238, %r237, %r236;
	add.s32 	%r239, %r238, %r251;
	ld.shared.f32 	%f82, [%r239+-2320];
	fma.rn.f32 	%f83, %f82, %f81, %f168;
	fma.rn.f32 	%f84, %f82, %f80, %f164;
	ld.shared.f32 	%f85, [%r239+-2316];
	fma.rn.f32 	%f86, %f85, %f79, %f83;
	fma.rn.f32 	%f87, %f85, %f78, %f84;
	ld.shared.f32 	%f88, [%r239+-2312];
	fma.rn.f32 	%f89, %f88, %f77, %f86;
	fma.rn.f32 	%f90, %f88, %f76, %f87;
	ld.shared.f32 	%f91, [%r239];
	fma.rn.f32 	%f92, %f91, %f75, %f89;
	fma.rn.f32 	%f93, %f91, %f74, %f90;
	ld.shared.f32 	%f94, [%r239+4];
	fma.rn.f32 	%f95, %f94, %f73, %f92;
	fma.rn.f32 	%f96, %f94, %f72, %f93;
	ld.shared.f32 	%f97, [%r239+8];
	fma.rn.f32 	%f168, %f97, %f71, %f95;
	fma.rn.f32 	%f164, %f97, %f70, %f96;
	fma.rn.f32 	%f98, %f85, %f81, %f167;
	fma.rn.f32 	%f99, %f85, %f80, %f163;
	fma.rn.f32 	%f100, %f88, %f79, %f98;
	fma.rn.f32 	%f101, %f88, %f78, %f99;
	ld.shared.f32 	%f102, [%r239+-2308];
	fma.rn.f32 	%f103, %f102, %f77, %f100;
	fma.rn.f32 	%f104, %f102, %f76, %f101;
	fma.rn.f32 	%f105, %f94, %f75, %f103;
	fma.rn.f32 	%f106, %f94, %f74, %f104;
	fma.rn.f32 	%f107, %f97, %f73, %f105;
	fma.rn.f32 	%f108, %f97, %f72, %f106;
	ld.shared.f32 	%f109, [%r239+12];
	fma.rn.f32 	%f167, %f109, %f71, %f107;
	fma.rn.f32 	%f163, %f109, %f70, %f108;
	fma.rn.f32 	%f110, %f88, %f81, %f166;
	fma.rn.f32 	%f111, %f88, %f80, %f162;
	fma.rn.f32 	%f112, %f102, %f79, %f110;
	fma.rn.f32 	%f113, %f102, %f78, %f111;
	ld.shared.f32 	%f114, [%r239+-2304];
	fma.rn.f32 	%f115, %f114, %f77, %f112;
	fma.rn.f32 	%f116, %f114, %f76, %f113;
	fma.rn.f32 	%f117, %f97, %f75, %f115;
	fma.rn.f32 	%f118, %f97, %f74, %f116;
	fma.rn.f32 	%f119, %f109, %f73, %f117;
	fma.rn.f32 	%f120, %f109, %f72, %f118;
	ld.shared.f32 	%f121, [%r239+16];
	fma.rn.f32 	%f166, %f121, %f71, %f119;
	fma.rn.f32 	%f162, %f121, %f70, %f120;
	fma.rn.f32 	%f122, %f102, %f81, %f165;
	fma.rn.f32 	%f123, %f102, %f80, %f161;
	fma.rn.f32 	%f124, %f114, %f79, %f122;
	fma.rn.f32 	%f125, %f114, %f78, %f123;
	ld.shared.f32 	%f126, [%r239+-2300];
	fma.rn.f32 	%f127, %f126, %f77, %f124;
	fma.rn.f32 	%f128, %f126, %f76, %f125;
	fma.rn.f32 	%f129, %f109, %f75, %f127;
	fma.rn.f32 	%f130, %f109, %f74, %f128;
	fma.rn.f32 	%f131, %f121, %f73, %f129;
	fma.rn.f32 	%f132, %f121, %f72, %f130;
	ld.shared.f32 	%f133, [%r239+20];
	fma.rn.f32 	%f165, %f133, %f71, %f131;
	fma.rn.f32 	%f161, %f133, %f70, %f132;
	add.s32 	%r251, %r251, 232;
	add.s32 	%r250, %r250, 12;
	setp.ne.s32 	%p62, %r251, 3016;
	@%p62 bra 	$L__BB0_29;
	add.s32 	%r249, %r249, 1;
	setp.ne.s32 	%p63, %r249, 8;
	@%p63 bra 	$L__BB0_28;
	add.s32 	%r248, %r248, 1;
	setp.ne.s32 	%p64, %r248, 4;
	@%p64 bra 	$L__BB0_1;
	ld.param.u64 	%rd61, [candidate2_param_2];
	mov.u32 	%r240, %tid.x;
	cvt.u16.u32 	%rs170, %r240;
	mul.hi.u16 	%rs171, %rs170, 1171;
	shr.u16 	%rs172, %rs171, 1;
	mul.lo.s16 	%rs173, %rs172, 3136;
	cvt.u32.u16 	%r241, %rs173;
	shl.b16 	%rs174, %rs1, 2;
	cvt.u32.u16 	%r242, %rs174;
	mov.u32 	%r243, %ctaid.x;
	mul.lo.s32 	%r244, %r243, 448;
	mad.lo.s32 	%r245, %r14, 47040, %r244;
	add.s32 	%r246, %r245, %r241;
	add.s32 	%r247, %r246, %r242;
	cvta.to.global.u64 	%rd45, %rd61;
	mul.wide.u32 	%rd46, %r247, 4;
	add.s64 	%rd47, %rd45, %rd46;
	st.global.f32 	[%rd47], %f168;
	st.global.f32 	[%rd47+100352], %f164;
	st.global.f32 	[%rd47+4], %f167;
	st.global.f32 	[%rd47+100356], %f163;
	st.global.f32 	[%rd47+8], %f166;
	st.global.f32 	[%rd47+100360], %f162;
	st.global.f32 	[%rd47+12], %f165;
	st.global.f32 	[%rd47+100364], %f161;
	ret;

}


// ===== COMPILED SASS (sm_100) =====

	.target	sm_100

	.elftype	@"ET_EXEC"


//--------------------- .note.nv.tkinfo           --------------------------
	.section	.note.nv.tkinfo,"",@"SHT_NOTE"
	.sectionflags	@"SHF_NOTE_NV_TKINFO"
	.tkinfo
        /*0018*/ 	.word	0x00000002
        /*0030*/ 	.string	""
        /*0030*/ 	.string	"ptxas"
        /*0030*/ 	.string	"Cuda compilation tools, release 13.0, V13.0.88"
        /*0030*/ 	.string	"Build cuda_13.0.r13.0/compiler.36424714_0"
        /*0030*/ 	.string	"-arch sm_100 -m 64 "



//--------------------- .note.nv.cuinfo           --------------------------
	.section	.note.nv.cuinfo,"",@"SHT_NOTE"
	.sectionflags	@"SHF_NOTE_NV_CUINFO"
        /*0018*/ 	.short	0x0002
        /*001a*/ 	.short	0x0064
        /*001c*/ 	.short	0x0082
	.zero		2


//--------------------- .nv.info                  --------------------------
	.section	.nv.info,"",@"SHT_CUDA_INFO"
	.align	4


	//----- nvinfo : EIATTR_REGCOUNT
	.align		4
        /*0000*/ 	.byte	0x04, 0x2f
        /*0002*/ 	.short	(.L_1 - .L_0)
	.align		4
.L_0:
        /*0004*/ 	.word	index@(candidate2)
        /*0008*/ 	.word	0x00000048


	//----- nvinfo : EIATTR_FRAME_SIZE
	.align		4
.L_1:
        /*000c*/ 	.byte	0x04, 0x11
        /*000e*/ 	.short	(.L_3 - .L_2)
	.align		4
.L_2:
        /*0010*/ 	.word	index@(candidate2)
        /*0014*/ 	.word	0x00000000


	//----- nvinfo : EIATTR_MIN_STACK_SIZE
	.align		4
.L_3:
        /*0018*/ 	.byte	0x04, 0x12
        /*001a*/ 	.short	(.L_5 - .L_4)
	.align		4
.L_4:
        /*001c*/ 	.word	index@(candidate2)
        /*0020*/ 	.word	0x00000000
.L_5:


//--------------------- .nv.compat                --------------------------
	.section	.nv.compat,"",@"SHT_CUDA_COMPAT_INFO"
	.align	4
        /*0000*/ 	.byte	0x02, 0x09, 0x00, 0x00, 0x02, 0x02, 0x01, 0x00, 0x02, 0x05, 0x05, 0x00, 0x03, 0x07, 0x01, 0x01
        /*0010*/ 	.byte	0x02, 0x03, 0x00, 0x00, 0x02, 0x06, 0x01, 0x00, 0x04, 0x0b, 0x08, 0x00, 0x09, 0x00, 0x00, 0x00
        /*0020*/ 	.byte	0x00, 0x00, 0x00, 0x00


//--------------------- .nv.info.candidate2       --------------------------
	.section	.nv.info.candidate2,"",@"SHT_CUDA_INFO"
	.sectionflags	@""
	.align	4


	//----- nvinfo : EIATTR_CUDA_API_VERSION
	.align		4
        /*0000*/ 	.byte	0x04, 0x37
        /*0002*/ 	.short	(.L_7 - .L_6)
.L_6:
        /*0004*/ 	.word	0x00000082


	//----- nvinfo : EIATTR_KPARAM_INFO
	.align		4
.L_7:
        /*0008*/ 	.byte	0x04, 0x17
        /*000a*/ 	.short	(.L_9 - .L_8)
.L_8:
        /*000c*/ 	.word	0x00000000
        /*0010*/ 	.short	0x0002
        /*0012*/ 	.short	0x0010
        /*0014*/ 	.byte	0x00, 0xf5, 0x21, 0x00


	//----- nvinfo : EIATTR_KPARAM_INFO
	.align		4
.L_9:
        /*0018*/ 	.byte	0x04, 0x17
        /*001a*/ 	.short	(.L_11 - .L_10)
.L_10:
        /*001c*/ 	.word	0x00000000
        /*0020*/ 	.short	0x0001
        /*0022*/ 	.short	0x0008
        /*0024*/ 	.byte	0x00, 0xf5, 0x21, 0x00


	//----- nvinfo : EIATTR_KPARAM_INFO
	.align		4
.L_11:
        /*0028*/ 	.byte	0x04, 0x17
        /*002a*/ 	.short	(.L_13 - .L_12)
.L_12:
        /*002c*/ 	.word	0x00000000
        /*0030*/ 	.short	0x0000
        /*0032*/ 	.short	0x0000
        /*0034*/ 	.byte	0x00, 0xf5, 0x21, 0x00


	//----- nvinfo : EIATTR_SPARSE_MMA_MASK
	.align		4
.L_13:
        /*0038*/ 	.byte	0x03, 0x50
        /*003a*/ 	.short	0x0000


	//----- nvinfo : EIATTR_MAXREG_COUNT
	.align		4
        /*003c*/ 	.byte	0x03, 0x1b
        /*003e*/ 	.short	0x0048


	//----- nvinfo : EIATTR_NUM_BARRIERS
	.align		4
        /*0040*/ 	.byte	0x02, 0x4c
        /*0042*/ 	.byte	0x01
	.zero		1


	//----- nvinfo : EIATTR_MERCURY_ISA_VERSION
	.align		4
        /*0044*/ 	.byte	0x03, 0x5f
        /*0046*/ 	.short	0x0101


	//----- nvinfo : EIATTR_VRC_CTA_INIT_COUNT
	.align		4
        /*0048*/ 	.byte	0x02, 0x4a
	.zero		1
	.zero		1


	//----- nvinfo : EIATTR_EXIT_INSTR_OFFSETS
	.align		4
        /*004c*/ 	.byte	0x04, 0x1c
        /*004e*/ 	.short	(.L_15 - .L_14)


	//   ....[0]....
.L_14:
        /*0050*/ 	.word	0x000033a0


	//----- nvinfo : EIATTR_MAX_THREADS
	.align		4
.L_15:
        /*0054*/ 	.byte	0x04, 0x05
        /*0056*/ 	.short	(.L_17 - .L_16)
.L_16:
        /*0058*/ 	.word	0x00000380
        /*005c*/ 	.word	0x00000001
        /*0060*/ 	.word	0x00000001


	//----- nvinfo : EIATTR_CRS_STACK_SIZE
	.align		4
.L_17:
        /*0064*/ 	.byte	0x04, 0x1e
        /*0066*/ 	.short	(.L_19 - .L_18)
.L_18:
        /*0068*/ 	.word	0x00000000


	//----- nvinfo : EIATTR_CBANK_PARAM_SIZE
	.align		4
.L_19:
        /*006c*/ 	.byte	0x03, 0x19
        /*006e*/ 	.short	0x0018


	//----- nvinfo : EIATTR_PARAM_CBANK
	.align		4
        /*0070*/ 	.byte	0x04, 0x0a
        /*0072*/ 	.short	(.L_21 - .L_20)
	.align		4
.L_20:
        /*0074*/ 	.word	index@(.nv.constant0.candidate2)
        /*0078*/ 	.short	0x0380
        /*007a*/ 	.short	0x0018


	//----- nvinfo : EIATTR_SW_WAR
	.align		4
.L_21:
        /*007c*/ 	.byte	0x04, 0x36
        /*007e*/ 	.short	(.L_23 - .L_22)
.L_22:
        /*0080*/ 	.word	0x00000008
.L_23:


//--------------------- .nv.callgraph             --------------------------
	.section	.nv.callgraph,"",@"SHT_CUDA_CALLGRAPH"
	.align	4
	.sectionentsize	8
	.align		4
        /*0000*/ 	.word	0x00000000
	.align		4
        /*0004*/ 	.word	0xffffffff
	.align		4
        /*0008*/ 	.word	0x00000000
	.align		4
        /*000c*/ 	.word	0xfffffffe
	.align		4
        /*0010*/ 	.word	0x00000000
	.align		4
        /*0014*/ 	.word	0xfffffffd
	.align		4
        /*0018*/ 	.word	0x00000000
	.align		4
        /*001c*/ 	.word	0xfffffffc


//--------------------- .text.candidate2          --------------------------
	.section	.text.candidate2,"ax",@progbits
	.align	128
        .global         candidate2
        .type           candidate2,@function
        .size           candidate2,(.L_x_7 - candidate2)
        .other          candidate2,@"STO_CUDA_ENTRY STV_DEFAULT"
candidate2:
.text.candidate2:
[----:B------:R-:W-:Y:S01]  /*0000*/  LDC R1, c[0x0][0x37c] ;  /* 0x0000df00ff017b82 */ /* 0x000fe20000000800 */
[----:B------:R-:W0:Y:S01]  /*0010*/  S2R R3, SR_CgaCtaId ;  /* 0x0000000000037919 */ /* 0x000e220000008800 */
[----:B------:R-:W-:Y:S01]  /*0020*/  MOV R2, 0x400 ;  /* 0x0000040000027802 */ /* 0x000fe20000000f00 */
[----:B------:R-:W-:Y:S01]  /*0030*/  UMOV UR4, 0x3340 ;  /* 0x0000334000047882 */ /* 0x000fe20000000000 */
[----:B------:R-:W-:Y:S01]  /*0040*/  PRMT R6, R0, 0x3340, R0 ;  /* 0x0000334000067816 */ /* 0x000fe20000000000 */
[----:B------:R-:W1:Y:S01]  /*0050*/  S2R R8, SR_TID.X ;  /* 0x0000000000087919 */ /* 0x000e620000002100 */
[----:B------:R-:W-:Y:S01]  /*0060*/  IMAD.U32 R23, RZ, RZ, UR4 ;  /* 0x00000004ff177e24 */ /* 0x000fe2000f8e00ff */
[----:B------:R-:W-:Y:S01]  /*0070*/  MOV R9, UR4 ;  /* 0x0000000400097c02 */ /* 0x000fe20008000f00 */
[----:B------:R-:W-:Y:S01]  /*0080*/  VIADD R2, R2, 0x9100 ;  /* 0x0000910002027836 */ /* 0x000fe20000000000 */
[----:B------:R-:W2:Y:S01]  /*0090*/  S2R R11, SR_CTAID.X ;  /* 0x00000000000b7919 */ /* 0x000ea20000002500 */
[----:B------:R-:W-:Y:S01]  /*00a0*/  IMAD.MOV.U32 R14, RZ, RZ, 0xc40 ;  /* 0x00000c40ff0e7424 */ /* 0x000fe200078e00ff */
[----:B------:R-:W-:Y:S01]  /*00b0*/  LOP3.LUT R56, R56, 0xfffffff7, RZ, 0xc0, !PT ;  /* 0xfffffff738387812 */ /* 0x000fe200078ec0ff */
[----:B------:R-:W-:-:S02]  /*00c0*/  HFMA2 R51, -RZ, RZ, 0, 0 ;  /* 0x00000000ff337431 */ /* 0x000fc400000001ff */
[----:B------:R-:W-:Y:S02]  /*00d0*/  IMAD.MOV.U32 R65, RZ, RZ, RZ ;  /* 0x000000ffff417224 */ /* 0x000fe400078e00ff */
[----:B------:R-:W-:Y:S01]  /*00e0*/  HFMA2 R49, -RZ, RZ, 0, 0 ;  /* 0x00000000ff317431 */ /* 0x000fe200000001ff */
[----:B------:R-:W-:Y:S01]  /*00f0*/  MOV R53, RZ ;  /* 0x000000ff00357202 */ /* 0x000fe20000000f00 */
[----:B------:R-:W-:Y:S01]  /*0100*/  IMAD.MOV.U32 R61, RZ, RZ, RZ ;  /* 0x000000ffff3d7224 */ /* 0x000fe200078e00ff */
[----:B------:R-:W-:Y:S01]  /*0110*/  MOV R63, RZ ;  /* 0x000000ff003f7202 */ /* 0x000fe20000000f00 */
[----:B------:R-:W-:Y:S01]  /*0120*/  IMAD.MOV.U32 R67, RZ, RZ, RZ ;  /* 0x000000ffff437224 */ /* 0x000fe200078e00ff */
[----:B------:R-:W3:Y:S01]  /*0130*/  LDCU.64 UR8, c[0x0][0x358] ;  /* 0x00006b00ff0877ac */ /* 0x000ee20008000a00 */
[----:B0-----:R-:W-:Y:S01]  /*0140*/  LEA R4, R3, R2, 0x18 ;  /* 0x0000000203047211 */ /* 0x001fe200078ec0ff */
[C---:B-1----:R-:W-:Y:S01]  /*0150*/  IMAD.HI.U32 R3, R8.reuse, 0x2492493, RZ ;  /* 0x0249249308037827 */ /* 0x042fe200078e00ff */
[----:B------:R-:W-:-:S02]  /*0160*/  IADD3 R2, PT, PT, R8, 0x1f80, RZ ;  /* 0x00001f8008027810 */ /* 0x000fc40007ffe0ff */
[----:B------:R-:W-:Y:S01]  /*0170*/  ISETP.GE.U32.AND P1, PT, R8, 0x210, PT ;  /* 0x000002100800780c */ /* 0x000fe20003f26070 */
[----:B------:R-:W-:Y:S01]  /*0180*/  IMAD R0, R3, 0x240, R4 ;  /* 0x0000024003007824 */ /* 0x000fe200078e0204 */
[----:B------:R-:W-:Y:S01]  /*0190*/  LOP3.LUT R2, R2, 0xffff, RZ, 0xc0, !PT ;  /* 0x0000ffff02027812 */ /* 0x000fe200078ec0ff */
[C---:B------:R-:W-:Y:S01]  /*01a0*/  VIADD R3, R8.reuse, 0x2300 ;  /* 0x0000230008037836 */ /* 0x040fe20000000000 */
[C---:B------:R-:W-:Y:S01]  /*01b0*/  ISETP.GE.U32.AND P0, PT, R8.reuse, 0x244, PT ;  /* 0x000002440800780c */ /* 0x040fe20003f06070 */
[----:B--2---:R-:W-:Y:S01]  /*01c0*/  IMAD.HI.U32 R54, R11, -0x6db6db6d, RZ ;  /* 0x924924930b367827 */ /* 0x004fe200078e00ff */
[----:B------:R-:W-:Y:S02]  /*01d0*/  ISETP.GE.U32.AND P2, PT, R8, 0x1dc, PT ;  /* 0x000001dc0800780c */ /* 0x000fe40003f46070 */
[----:B------:R-:W-:Y:S01]  /*01e0*/  LOP3.LUT R3, R3, 0xffff, RZ, 0xc0, !PT ;  /* 0x0000ffff03037812 */ /* 0x000fe200078ec0ff */
[----:B------:R-:W-:Y:S01]  /*01f0*/  IMAD R2, R2, 0x71, RZ ;  /* 0x0000007102027824 */ /* 0x000fe200078e02ff */
[----:B------:R-:W-:Y:S01]  /*0200*/  SHF.R.U32.HI R54, RZ, 0x2, R54 ;  /* 0x00000002ff367819 */ /* 0x000fe20000011636 */
[C---:B------:R-:W-:Y:S01]  /*0210*/  VIADD R15, R8.reuse, 0x1a ;  /* 0x0000001a080f7836 */ /* 0x040fe20000000000 */
[C---:B------:R-:W-:Y:S01]  /*0220*/  ISETP.GE.U32.AND P3, PT, R8.reuse, 0x174, PT ;  /* 0x000001740800780c */ /* 0x040fe20003f66070 */
[----:B------:R-:W-:Y:S01]  /*0230*/  IMAD R4, R3, 0x71, RZ ;  /* 0x0000007103047824 */ /* 0x000fe200078e02ff */
[----:B------:R-:W-:Y:S01]  /*0240*/  SHF.R.U32.HI R2, RZ, 0x10, R2 ;  /* 0x00000010ff027819 */ /* 0x000fe20000011602 */
[C---:B------:R-:W-:Y:S01]  /*0250*/  VIADD R3, R8.reuse, 0xfdbc ;  /* 0x0000fdbc08037836 */ /* 0x040fe20000000000 */
[----:B------:R-:W-:Y:S01]  /*0260*/  LOP3.LUT R12, R15, 0xffff, RZ, 0xc0, !PT ;  /* 0x0000ffff0f0c7812 */ /* 0x000fe200078ec0ff */
[----:B------:R-:W-:Y:S01]  /*0270*/  VIADD R21, R8, 0x2e ;  /* 0x0000002e08157836 */ /* 0x000fe20000000000 */
[----:B------:R-:W-:Y:S01]  /*0280*/  PRMT R23, R2, R23, 0x38 ;  /* 0x0000003802177416 */ /* 0x000fe20000000017 */
[C---:B------:R-:W-:Y:S01]  /*0290*/  VIADD R25, R8.reuse, 0x28 ;  /* 0x0000002808197836 */ /* 0x040fe20000000000 */
[----:B------:R-:W-:-:S02]  /*02a0*/  SEL R2, R8, R3, !P0 ;  /* 0x0000000308027207 */ /* 0x000fc40004000000 */
[----:B------:R-:W-:Y:S02]  /*02b0*/  SHF.R.U32.HI R3, RZ, 0x1, R8 ;  /* 0x00000001ff037819 */ /* 0x000fe40000011608 */
[----:B------:R-:W-:Y:S02]  /*02c0*/  SHF.R.U32.HI R4, RZ, 0x10, R4 ;  /* 0x00000010ff047819 */ /* 0x000fe40000011604 */
[----:B------:R-:W-:Y:S01]  /*02d0*/  LOP3.LUT R10, R2, 0xffff, RZ, 0xc0, !PT ;  /* 0x0000ffff020a7812 */ /* 0x000fe200078ec0ff */
[C---:B------:R-:W-:Y:S01]  /*02e0*/  VIADD R2, R3.reuse, 0x1a ;  /* 0x0000001a03027836 */ /* 0x040fe20000000000 */
[----:B------:R-:W-:Y:S01]  /*02f0*/  PRMT R9, R4, R9, 0x38 ;  /* 0x0000003804097416 */ /* 0x000fe20000000009 */
[C---:B------:R-:W-:Y:S01]  /*0300*/  VIADD R7, R3.reuse, 0x82 ;  /* 0x0000008203077836 */ /* 0x040fe20000000000 */
[C---:B------:R-:W-:Y:S01]  /*0310*/  IADD3 R5, PT, PT, R3.reuse, 0x34, RZ ;  /* 0x0000003403057810 */ /* 0x040fe20007ffe0ff */
[C---:B------:R-:W-:Y:S01]  /*0320*/  @P1 VIADD R2, R3.reuse, 0xfef8 ;  /* 0x0000fef803021836 */ /* 0x040fe20000000000 */
[----:B------:R-:W-:Y:S01]  /*0330*/  @P2 IADD3 R5, PT, PT, R3, 0xff12, RZ ;  /* 0x0000ff1203052810 */ /* 0x000fe20007ffe0ff */
[----:B------:R-:W-:Y:S01]  /*0340*/  IMAD R4, R54, -0x7, R11 ;  /* 0xfffffff936047824 */ /* 0x000fe200078e020b */
[----:B------:R-:W-:Y:S01]  /*0350*/  LOP3.LUT R11, R7, 0xffff, RZ, 0xc0, !PT ;  /* 0x0000ffff070b7812 */ /* 0x000fe200078ec0ff */
[----:B------:R-:W-:Y:S01]  /*0360*/  IMAD R10, R10, 0x469f, RZ ;  /* 0x0000469f0a0a7824 */ /* 0x000fe200078e02ff */
[----:B------:R-:W-:Y:S01]  /*0370*/  LOP3.LUT R2, R2, 0xffff, RZ, 0xc0, !PT ;  /* 0x0000ffff02027812 */ /* 0x000fe200078ec0ff */
[----:B------:R-:W-:Y:S01]  /*0380*/  IMAD.SHL.U32 R16, R4, 0x8, RZ ;  /* 0x0000000804107824 */ /* 0x000fe200078e00ff */
[----:B------:R-:W-:Y:S01]  /*0390*/  LOP3.LUT R5, R5, 0xffff, RZ, 0xc0, !PT ;  /* 0x0000ffff05057812 */ /* 0x000fe200078ec0ff */
[----:B------:R-:W-:Y:S01]  /*03a0*/  IMAD R27, R11, 0x8d4, RZ ;  /* 0x000008d40b1b7824 */ /* 0x000fe200078e02ff */
[----:B------:R-:W-:Y:S01]  /*03b0*/  ISETP.GE.U32.AND P2, PT, R8, 0x1a8, PT ;  /* 0x000001a80800780c */ /* 0x000fe20003f46070 */
[----:B------:R-:W-:Y:S01]  /*03c0*/  IMAD R2, R2, 0x469f, RZ ;  /* 0x0000469f02027824 */ /* 0x000fe200078e02ff */
[----:B------:R-:W-:Y:S01]  /*03d0*/  SHF.R.U32.HI R7, RZ, 0x14, R10 ;  /* 0x00000014ff077819 */ /* 0x000fe2000001160a */
[----:B------:R-:W-:Y:S01]  /*03e0*/  IMAD R5, R5, 0x469f, RZ ;  /* 0x0000469f05057824 */ /* 0x000fe200078e02ff */
[----:B------:R-:W-:Y:S01]  /*03f0*/  SHF.R.U32.HI R27, RZ, 0x10, R27 ;  /* 0x00000010ff1b7819 */ /* 0x000fe2000001161b */
[----:B------:R-:W-:Y:S01]  /*0400*/  IMAD R4, R4, 0x1c0, RZ ;  /* 0x000001c004047824 */ /* 0x000fe200078e02ff */
[----:B------:R-:W-:Y:S01]  /*0410*/  SHF.R.U32.HI R31, RZ, 0x13, R2 ;  /* 0x00000013ff1f7819 */ /* 0x000fe20000011602 */
[----:B------:R-:W-:Y:S01]  /*0420*/  IMAD.IADD R10, R16, 0x1, R7 ;  /* 0x00000001100a7824 */ /* 0x000fe200078e0207 */
[----:B------:R-:W-:-:S02]  /*0430*/  PRMT R9, R9, 0x5410, R6 ;  /* 0x0000541009097816 */ /* 0x000fc40000000006 */
[----:B------:R-:W-:Y:S02]  /*0440*/  SHF.R.U32.HI R11, RZ, 0x13, R5 ;  /* 0x00000013ff0b7819 */ /* 0x000fe40000011605 */
[--C-:B------:R-:W-:Y:S01]  /*0450*/  PRMT R14, R14, 0x5410, R27.reuse ;  /* 0x000054100e0e7816 */ /* 0x100fe2000000001b */
[C---:B------:R-:W-:Y:S01]  /*0460*/  IMAD.IADD R27, R16.reuse, 0x1, R27 ;  /* 0x00000001101b7824 */ /* 0x040fe200078e021b */
[CC--:B------:R-:W-:Y:S02]  /*0470*/  LOP3.LUT P0, RZ, R16.reuse, R31.reuse, RZ, 0xfc, !PT ;  /* 0x0000001f10ff7212 */ /* 0x0c0fe4000780fcff */
[----:B------:R-:W-:Y:S01]  /*0480*/  IADD3 R5, PT, PT, R16, R31, RZ ;  /* 0x0000001f10057210 */ /* 0x000fe20007ffe0ff */
[----:B------:R-:W-:Y:S01]  /*0490*/  IDP.2A.LO.U16.U8 R2, R14, R9, RZ ;  /* 0x000000090e027226 */ /* 0x000fe200000010ff */
[----:B------:R-:W-:Y:S02]  /*04a0*/  LOP3.LUT P4, RZ, R16, R7, RZ, 0xfc, !PT ;  /* 0x0000000710ff7212 */ /* 0x000fe4000788fcff */
[----:B------:R-:W-:Y:S01]  /*04b0*/  ISETP.GT.U32.OR P0, PT, R5, 0x38, !P0 ;  /* 0x000000380500780c */ /* 0x000fe20004704470 */
[C---:B------:R-:W-:Y:S01]  /*04c0*/  VIADD R5, R3.reuse, 0x4e ;  /* 0x0000004e03057836 */ /* 0x040fe20000000000 */
[----:B------:R-:W-:Y:S01]  /*04d0*/  IADD3 R9, PT, PT, R8, 0x20, RZ ;  /* 0x0000002008097810 */ /* 0x000fe20007ffe0ff */
[----:B------:R-:W-:Y:S01]  /*04e0*/  @P2 VIADD R5, R3, 0xff2c ;  /* 0x0000ff2c03052836 */ /* 0x000fe20000000000 */
[----:B------:R-:W-:Y:S01]  /*04f0*/  PRMT R23, R23, 0x5410, R6 ;  /* 0x0000541017177816 */ /* 0x000fe20000000006 */
[----:B------:R-:W-:Y:S01]  /*0500*/  IMAD.IADD R6, R16, 0x1, R11 ;  /* 0x0000000110067824 */ /* 0x000fe200078e020b */
[----:B------:R-:W-:Y:S01]  /*0510*/  ISETP.GT.U32.OR P4, PT, R10, 0x38, !P4 ;  /* 0x000000380a00780c */ /* 0x000fe20006784470 */
[----:B------:R-:W-:Y:S01]  /*0520*/  VIADD R10, R8, 0x40 ;  /* 0x00000040080a7836 */ /* 0x000fe20000000000 */
[----:B------:R-:W-:-:S02]  /*0530*/  LOP3.LUT P1, RZ, R16, R11, RZ, 0xfc, !PT ;  /* 0x0000000b10ff7212 */ /* 0x000fc4000782fcff */
[----:B------:R-:W-:Y:S02]  /*0540*/  LOP3.LUT R17, R9, 0xffff, RZ, 0xc0, !PT ;  /* 0x0000ffff09117812 */ /* 0x000fe400078ec0ff */
[----:B------:R-:W-:Y:S01]  /*0550*/  LOP3.LUT R13, R5, 0xffff, RZ, 0xc0, !PT ;  /* 0x0000ffff050d7812 */ /* 0x000fe200078ec0ff */
[----:B------:R-:W-:Y:S01]  /*0560*/  IMAD R5, R12, 0x46a, RZ ;  /* 0x0000046a0c057824 */ /* 0x000fe200078e02ff */
[----:B------:R-:W-:Y:S01]  /*0570*/  ISETP.GT.U32.OR P1, PT, R6, 0x38, !P1 ;  /* 0x000000380600780c */ /* 0x000fe20004f24470 */
[----:B------:R-:W-:Y:S01]  /*0580*/  IMAD R12, R17, 0x71d, RZ ;  /* 0x0000071d110c7824 */ /* 0x000fe200078e02ff */
[----:B------:R-:W-:Y:S01]  /*0590*/  IADD3 R6, PT, PT, R3, 0x68, RZ ;  /* 0x0000006803067810 */ /* 0x000fe20007ffe0ff */
[----:B------:R-:W-:Y:S01]  /*05a0*/  IMAD R13, R13, 0x469f, RZ ;  /* 0x0000469f0d0d7824 */ /* 0x000fe200078e02ff */
[----:B------:R-:W-:Y:S02]  /*05b0*/  LOP3.LUT R18, R10, 0xffff, RZ, 0xc0, !PT ;  /* 0x0000ffff0a127812 */ /* 0x000fe400078ec0ff */
[----:B------:R-:W-:-:S02]  /*05c0*/  @P3 IADD3 R6, PT, PT, R3, 0xff46, RZ ;  /* 0x0000ff4603063810 */ /* 0x000fc40007ffe0ff */
[----:B------:R-:W-:Y:S01]  /*05d0*/  SHF.R.U32.HI R5, RZ, 0x10, R5 ;  /* 0x00000010ff057819 */ /* 0x000fe20000011605 */
[----:B------:R-:W-:Y:S01]  /*05e0*/  IMAD R18, R18, 0x71d, RZ ;  /* 0x0000071d12127824 */ /* 0x000fe200078e02ff */
[----:B------:R-:W-:Y:S02]  /*05f0*/  LOP3.LUT R17, R6, 0xffff, RZ, 0xc0, !PT ;  /* 0x0000ffff06117812 */ /* 0x000fe400078ec0ff */
[----:B------:R-:W-:Y:S02]  /*0600*/  SHF.R.U32.HI R6, RZ, 0x12, R12 ;  /* 0x00000012ff067819 */ /* 0x000fe4000001160c */
[----:B------:R-:W-:Y:S01]  /*0610*/  SHF.R.U32.HI R29, RZ, 0x13, R13 ;  /* 0x00000013ff1d7819 */ /* 0x000fe2000001160d */
[----:B------:R-:W-:Y:S01]  /*0620*/  IMAD R17, R17, 0x469f, RZ ;  /* 0x0000469f11117824 */ /* 0x000fe200078e02ff */
[----:B------:R-:W-:Y:S02]  /*0630*/  PRMT R5, R5, 0x9910, RZ ;  /* 0x0000991005057816 */ /* 0x000fe400000000ff */
[----:B------:R-:W-:Y:S01]  /*0640*/  SHF.R.U32.HI R12, RZ, 0x12, R18 ;  /* 0x00000012ff0c7819 */ /* 0x000fe20000011612 */
[----:B------:R-:W-:Y:S01]  /*0650*/  IMAD.IADD R13, R16, 0x1, R29 ;  /* 0x00000001100d7824 */ /* 0x000fe200078e021d */
[----:B------:R-:W-:Y:S01]  /*0660*/  PRMT R6, R6, 0x9910, RZ ;  /* 0x0000991006067816 */ /* 0x000fe200000000ff */
[----:B------:R-:W-:Y:S01]  /*0670*/  IMAD R5, R5, 0x3a, RZ ;  /* 0x0000003a05057824 */ /* 0x000fe200078e02ff */
[----:B------:R-:W-:-:S02]  /*0680*/  PRMT R12, R12, 0x9910, RZ ;  /* 0x000099100c0c7816 */ /* 0x000fc400000000ff */
[----:B------:R-:W-:Y:S01]  /*0690*/  LOP3.LUT P2, RZ, R16, R29, RZ, 0xfc, !PT ;  /* 0x0000001d10ff7212 */ /* 0x000fe2000784fcff */
[----:B------:R-:W-:Y:S01]  /*06a0*/  IMAD R6, R6, 0x90, RZ ;  /* 0x0000009006067824 */ /* 0x000fe200078e02ff */
[----:B------:R-:W-:Y:S01]  /*06b0*/  IADD3 R22, PT, PT, R8, 0x34, RZ ;  /* 0x0000003408167810 */ /* 0x000fe20007ffe0ff */
[----:B------:R-:W-:Y:S01]  /*06c0*/  IMAD.MOV R5, RZ, RZ, -R5 ;  /* 0x000000ffff057224 */ /* 0x000fe200078e0a05 */
[----:B------:R-:W-:Y:S01]  /*06d0*/  ISETP.GT.U32.OR P2, PT, R13, 0x38, !P2 ;  /* 0x000000380d00780c */ /* 0x000fe20005744470 */
[----:B------:R-:W-:Y:S01]  /*06e0*/  IMAD R12, R12, 0x90, RZ ;  /* 0x000000900c0c7824 */ /* 0x000fe200078e02ff */
[----:B------:R-:W-:Y:S02]  /*06f0*/  SHF.R.U32.HI R13, RZ, 0x13, R17 ;  /* 0x00000013ff0d7819 */ /* 0x000fe40000011611 */
[----:B------:R-:W-:Y:S01]  /*0700*/  IADD3 R17, PT, PT, RZ, -R6, RZ ;  /* 0x80000006ff117210 */ /* 0x000fe20007ffe0ff */
[----:B------:R-:W-:Y:S01]  /*0710*/  IMAD.MOV R18, RZ, RZ, -R12 ;  /* 0x000000ffff127224 */ /* 0x000fe200078e0a0c */
[----:B------:R-:W-:-:S02]  /*0720*/  PRMT R6, R5, 0x7710, RZ ;  /* 0x0000771005067816 */ /* 0x000fc400000000ff */
[----:B------:R-:W-:Y:S02]  /*0730*/  PRMT R12, R17, 0x7710, RZ ;  /* 0x00007710110c7816 */ /* 0x000fe400000000ff */
[----:B------:R-:W-:Y:S01]  /*0740*/  PRMT R5, R18, 0x7710, RZ ;  /* 0x0000771012057816 */ /* 0x000fe200000000ff */
[----:B------:R-:W-:Y:S01]  /*0750*/  IMAD.IADD R15, R15, 0x1, R6 ;  /* 0x000000010f0f7824 */ /* 0x000fe200078e0206 */
[----:B------:R-:W-:Y:S02]  /*0760*/  IADD3 R6, PT, PT, R9, R12, RZ ;  /* 0x0000000c09067210 */ /* 0x000fe40007ffe0ff */
[----:B------:R-:W-:Y:S01]  /*0770*/  LOP3.LUT R9, R22, 0xffff, RZ, 0xc0, !PT ;  /* 0x0000ffff16097812 */ /* 0x000fe200078ec0ff */
[----:B------:R-:W-:Y:S01]  /*0780*/  IMAD.IADD R5, R10, 0x1, R5 ;  /* 0x000000010a057824 */ /* 0x000fe200078e0205 */
[----:B------:R-:W-:Y:S02]  /*0790*/  IADD3 R20, PT, PT, R8, 0x14, RZ ;  /* 0x0000001408147810 */ /* 0x000fe40007ffe0ff */
[CC--:B------:R-:W-:Y:S01]  /*07a0*/  LOP3.LUT P3, RZ, R16.reuse, R13.reuse, RZ, 0xfc, !PT ;  /* 0x0000000d10ff7212 */ /* 0x0c0fe2000786fcff */
[----:B------:R-:W-:Y:S01]  /*07b0*/  IMAD R9, R9, 0x46a, RZ ;  /* 0x0000046a09097824 */ /* 0x000fe200078e02ff */
[----:B------:R-:W-:-:S02]  /*07c0*/  IADD3 R19, PT, PT, R16, R13, RZ ;  /* 0x0000000d10137210 */ /* 0x000fc40007ffe0ff */
[----:B------:R-:W-:Y:S02]  /*07d0*/  IADD3 R18, PT, PT, R8, 0xe, RZ ;  /* 0x0000000e08127810 */ /* 0x000fe40007ffe0ff */
[----:B------:R-:W-:Y:S02]  /*07e0*/  LOP3.LUT R10, R20, 0xffff, RZ, 0xc0, !PT ;  /* 0x0000ffff140a7812 */ /* 0x000fe400078ec0ff */
[----:B------:R-:W-:Y:S02]  /*07f0*/  LOP3.LUT R12, R21, 0xffff, RZ, 0xc0, !PT ;  /* 0x0000ffff150c7812 */ /* 0x000fe400078ec0ff */
[----:B------:R-:W-:Y:S01]  /*0800*/  ISETP.GT.U32.OR P3, PT, R19, 0x38, !P3 ;  /* 0x000000381300780c */ /* 0x000fe20005f64470 */
[----:B------:R-:W-:Y:S01]  /*0810*/  IMAD R10, R10, 0x46a, RZ ;  /* 0x0000046a0a0a7824 */ /* 0x000fe200078e02ff */
[----:B------:R-:W-:Y:S01]  /*0820*/  LOP3.LUT R17, R18, 0xffff, RZ, 0xc0, !PT ;  /* 0x0000ffff12117812 */ /* 0x000fe200078ec0ff */
[----:B------:R-:W-:Y:S01]  /*0830*/  IMAD R12, R12, 0x46a, RZ ;  /* 0x0000046a0c0c7824 */ /* 0x000fe200078e02ff */
[----:B------:R-:W-:-:S02]  /*0840*/  LOP3.LUT R19, R25, 0xffff, RZ, 0xc0, !PT ;  /* 0x0000ffff19137812 */ /* 0x000fc400078ec0ff */
[----:B------:R-:W-:Y:S01]  /*0850*/  SHF.R.U32.HI R9, RZ, 0x10, R9 ;  /* 0x00000010ff097819 */ /* 0x000fe20000011609 */
[----:B------:R-:W-:Y:S01]  /*0860*/  IMAD R17, R17, 0x46a, RZ ;  /* 0x0000046a11117824 */ /* 0x000fe200078e02ff */
[----:B------:R-:W-:Y:S01]  /*0870*/  ISETP.GT.U32.AND P5, PT, R8, 0x243, PT ;  /* 0x000002430800780c */ /* 0x000fe20003fa4070 */
[----:B------:R-:W-:Y:S01]  /*0880*/  IMAD R24, R19, 0x46a, RZ ;  /* 0x0000046a13187824 */ /* 0x000fe200078e02ff */
[----:B------:R-:W-:Y:S02]  /*0890*/  PRMT R26, R9, 0x9910, RZ ;  /* 0x00009910091a7816 */ /* 0x000fe400000000ff */
[----:B------:R-:W-:Y:S02]  /*08a0*/  SHF.R.U32.HI R9, RZ, 0x10, R10 ;  /* 0x00000010ff097819 */ /* 0x000fe4000001160a */
[----:B------:R-:W-:Y:S02]  /*08b0*/  SHF.R.U32.HI R10, RZ, 0x10, R12 ;  /* 0x00000010ff0a7819 */ /* 0x000fe4000001160c */
[----:B------:R-:W-:-:S02]  /*08c0*/  SHF.R.U32.HI R12, RZ, 0x10, R17 ;  /* 0x00000010ff0c7819 */ /* 0x000fc40000011611 */
[----:B------:R-:W-:Y:S02]  /*08d0*/  MOV R19, R26 ;  /* 0x0000001a00137202 */ /* 0x000fe40000000f00 */
[----:B------:R-:W-:Y:S02]  /*08e0*/  SHF.R.U32.HI R17, RZ, 0x10, R24 ;  /* 0x00000010ff117819 */ /* 0x000fe40000011618 */
[----:B------:R-:W-:Y:S01]  /*08f0*/  PRMT R24, R9, 0x9910, RZ ;  /* 0x0000991009187816 */ /* 0x000fe200000000ff */
[----:B------:R-:W-:Y:S01]  /*0900*/  IMAD R9, R19, 0x3a, RZ ;  /* 0x0000003a13097824 */ /* 0x000fe200078e02ff */
[----:B------:R-:W-:Y:S02]  /*0910*/  PRMT R26, R10, 0x9910, RZ ;  /* 0x000099100a1a7816 */ /* 0x000fe400000000ff */
[----:B------:R-:W-:Y:S01]  /*0920*/  PRMT R28, R12, 0x9910, RZ ;  /* 0x000099100c1c7816 */ /* 0x000fe200000000ff */
[----:B------:R-:W-:Y:S01]  /*0930*/  IMAD.MOV.U32 R10, RZ, RZ, R24 ;  /* 0x000000ffff0a7224 */ /* 0x000fe200078e0018 */
[----:B------:R-:W-:Y:S01]  /*0940*/  PRMT R30, R17, 0x9910, RZ ;  /* 0x00009910111e7816 */ /* 0x000fe200000000ff */
[----:B------:R-:W-:Y:S01]  /*0950*/  IMAD.MOV R19, RZ, RZ, -R9 ;  /* 0x000000ffff137224 */ /* 0x000fe200078e0a09 */
[----:B------:R-:W-:Y:S01]  /*0960*/  MOV R12, R26 ;  /* 0x0000001a000c7202 */ /* 0x000fe20000000f00 */
[----:B------:R-:W-:Y:S01]  /*0970*/  IMAD R9, R10, 0x3a, RZ ;  /* 0x0000003a0a097824 */ /* 0x000fe200078e02ff */
[----:B------:R-:W-:Y:S01]  /*0980*/  MOV R17, R28 ;  /* 0x0000001c00117202 */ /* 0x000fe20000000f00 */
[----:B------:R-:W-:Y:S01]  /*0990*/  IMAD.MOV.U32 R24, RZ, RZ, R30 ;  /* 0x000000ffff187224 */ /* 0x000fe200078e001e */
[----:B------:R-:W-:Y:S01]  /*09a0*/  PRMT R19, R19, 0x7710, RZ ;  /* 0x0000771013137816 */ /* 0x000fe200000000ff */
[----:B------:R-:W-:Y:S01]  /*09b0*/  IMAD R10, R12, 0x3a, RZ ;  /* 0x0000003a0c0a7824 */ /* 0x000fe200078e02ff */
[----:B------:R-:W-:Y:S01]  /*09c0*/  LOP3.LUT R59, R15, 0xffff, RZ, 0xc0, !PT ;  /* 0x0000ffff0f3b7812 */ /* 0x000fe200078ec0ff */
[----:B------:R-:W-:Y:S01]  /*09d0*/  IMAD R12, R17, 0x3a, RZ ;  /* 0x0000003a110c7824 */ /* 0x000fe200078e02ff */
[----:B------:R-:W-:Y:S01]  /*09e0*/  IADD3 R22, PT, PT, R22, R19, RZ ;  /* 0x0000001316167210 */ /* 0x000fe20007ffe0ff */
[----:B------:R-:W-:Y:S01]  /*09f0*/  IMAD R17, R24, 0x3a, RZ ;  /* 0x0000003a18117824 */ /* 0x000fe200078e02ff */
[----:B------:R-:W-:Y:S01]  /*0a00*/  IADD3 R10, PT, PT, RZ, -R10, RZ ;  /* 0x8000000aff0a7210 */ /* 0x000fe20007ffe0ff */
[----:B------:R-:W-:Y:S01]  /*0a10*/  IMAD.MOV R12, RZ, RZ, -R12 ;  /* 0x000000ffff0c7224 */ /* 0x000fe200078e0a0c */
[----:B------:R-:W-:Y:S01]  /*0a20*/  IADD3 R24, PT, PT, R8, 0x22, RZ ;  /* 0x0000002208187810 */ /* 0x000fe20007ffe0ff */
[----:B------:R-:W-:Y:S01]  /*0a30*/  IMAD.MOV R9, RZ, RZ, -R9 ;  /* 0x000000ffff097224 */ /* 0x000fe200078e0a09 */
[----:B------:R-:W-:Y:S01]  /*0a40*/  IADD3 R19, PT, PT, RZ, -R17, RZ ;  /* 0x80000011ff137210 */ /* 0x000fe20007ffe0ff */
[----:B------:R-:W-:Y:S01]  /*0a50*/  VIADD R26, R3, 0x106 ;  /* 0x00000106031a7836 */ /* 0x000fe20000000000 */
[----:B------:R-:W-:-:S02]  /*0a60*/  PRMT R17, R12, 0x7710, RZ ;  /* 0x000077100c117816 */ /* 0x000fc400000000ff */
[----:B------:R-:W-:Y:S02]  /*0a70*/  PRMT R9, R9, 0x7710, RZ ;  /* 0x0000771009097816 */ /* 0x000fe400000000ff */
[----:B------:R-:W-:Y:S01]  /*0a80*/  PRMT R10, R10, 0x7710, RZ ;  /* 0x000077100a0a7816 */ /* 0x000fe200000000ff */
[----:B------:R-:W-:Y:S01]  /*0a90*/  IMAD.IADD R18, R18, 0x1, R17 ;  /* 0x0000000112127824 */ /* 0x000fe200078e0211 */
[----:B------:R-:W-:Y:S01]  /*0aa0*/  PRMT R12, R19, 0x7710, RZ ;  /* 0x00007710130c7816 */ /* 0x000fe200000000ff */
[C---:B------:R-:W-:Y:S01]  /*0ab0*/  VIADD R17, R8.reuse, 0x8 ;  /* 0x0000000808117836 */ /* 0x040fe20000000000 */
[----:B------:R-:W-:Y:S01]  /*0ac0*/  IADD3 R21, PT, PT, R21, R10, RZ ;  /* 0x0000000a15157210 */ /* 0x000fe20007ffe0ff */
[----:B------:R-:W-:Y:S01]  /*0ad0*/  VIADD R19, R8, 0x2 ;  /* 0x0000000208137836 */ /* 0x000fe20000000000 */
[----:B------:R-:W-:Y:S01]  /*0ae0*/  IADD3 R25, PT, PT, R25, R12, RZ ;  /* 0x0000000c19197210 */ /* 0x000fe20007ffe0ff */
[----:B------:R-:W-:Y:S01]  /*0af0*/  IMAD.IADD R20, R20, 0x1, R9 ;  /* 0x0000000114147824 */ /* 0x000fe200078e0209 */
[----:B------:R-:W-:-:S02]  /*0b00*/  IADD3 R9, PT, PT, R8, 0x1c, RZ ;  /* 0x0000001c08097810 */ /* 0x000fc40007ffe0ff */
[----:B------:R-:W-:Y:S02]  /*0b10*/  LOP3.LUT R10, R17, 0xffff, RZ, 0xc0, !PT ;  /* 0x0000ffff110a7812 */ /* 0x000fe400078ec0ff */
[----:B------:R-:W-:Y:S02]  /*0b20*/  LOP3.LUT R30, R19, 0xffff, RZ, 0xc0, !PT ;  /* 0x0000ffff131e7812 */ /* 0x000fe400078ec0ff */
[----:B------:R-:W-:Y:S01]  /*0b30*/  LOP3.LUT R12, R24, 0xffff, RZ, 0xc0, !PT ;  /* 0x0000ffff180c7812 */ /* 0x000fe200078ec0ff */
[----:B------:R-:W-:Y:S01]  /*0b40*/  IMAD R10, R10, 0x46a, RZ ;  /* 0x0000046a0a0a7824 */ /* 0x000fe200078e02ff */
[----:B------:R-:W-:Y:S01]  /*0b50*/  LOP3.LUT R32, R9, 0xffff, RZ, 0xc0, !PT ;  /* 0x0000ffff09207812 */ /* 0x000fe200078ec0ff */
[----:B------:R-:W-:Y:S01]  /*0b60*/  IMAD R30, R30, 0x46a, RZ ;  /* 0x0000046a1e1e7824 */ /* 0x000fe200078e02ff */
[----:B------:R-:W-:Y:S01]  /*0b70*/  LOP3.LUT R28, R26, 0xffff, RZ, 0xc0, !PT ;  /* 0x0000ffff1a1c7812 */ /* 0x000fe200078ec0ff */
[----:B------:R-:W-:Y:S01]  /*0b80*/  IMAD R12, R12, 0x46a, RZ ;  /* 0x0000046a0c0c7824 */ /* 0x000fe200078e02ff */
[----:B------:R-:W-:Y:S01]  /*0b90*/  SHF.R.U32.HI R10, RZ, 0x10, R10 ;  /* 0x00000010ff0a7819 */ /* 0x000fe2000001160a */
[----:B------:R-:W-:Y:S01]  /*0ba0*/  IMAD R33, R32, 0x46a, RZ ;  /* 0x0000046a20217824 */ /* 0x000fe200078e02ff */
[----:B------:R-:W-:Y:S01]  /*0bb0*/  LOP3.LUT R57, R20, 0xffff, RZ, 0xc0, !PT ;  /* 0x0000ffff14397812 */ /* 0x000fe200078ec0ff */
[----:B------:R-:W-:Y:S01]  /*0bc0*/  IMAD R32, R28, 0xe2, RZ ;  /* 0x000000e21c207824 */ /* 0x000fe200078e02ff */
[----:B------:R-:W-:Y:S01]  /*0bd0*/  SHF.R.U32.HI R28, RZ, 0x10, R30 ;  /* 0x00000010ff1c7819 */ /* 0x000fe2000001161e */
[----:B------:R-:W-:Y:S01]  /*0be0*/  VIADD R20, R20, 0xffffffc7 ;  /* 0xffffffc714147836 */ /* 0x000fe20000000000 */
[----:B------:R-:W-:-:S02]  /*0bf0*/  SHF.R.U32.HI R12, RZ, 0x10, R12 ;  /* 0x00000010ff0c7819 */ /* 0x000fc4000001160c */
[----:B------:R-:W-:Y:S02]  /*0c00*/  SHF.R.U32.HI R30, RZ, 0x10, R33 ;  /* 0x00000010ff1e7819 */ /* 0x000fe40000011621 */
[----:B------:R-:W-:Y:S02]  /*0c10*/  PRMT R33, R10, 0x9910, RZ ;  /* 0x000099100a217816 */ /* 0x000fe400000000ff */
[----:B------:R-:W-:Y:S02]  /*0c20*/  SHF.R.U32.HI R10, RZ, 0x10, R32 ;  /* 0x00000010ff0a7819 */ /* 0x000fe40000011620 */
[----:B------:R-:W-:Y:S02]  /*0c30*/  PRMT R32, R12, 0x9910, RZ ;  /* 0x000099100c207816 */ /* 0x000fe400000000ff */
[----:B------:R-:W-:Y:S02]  /*0c40*/  MOV R12, R33 ;  /* 0x00000021000c7202 */ /* 0x000fe40000000f00 */
[----:B------:R-:W-:Y:S01]  /*0c50*/  PRMT R35, R28, 0x9910, RZ ;  /* 0x000099101c237816 */ /* 0x000fe200000000ff */
[----:B------:R-:W-:Y:S01]  /*0c60*/  IMAD.MOV.U32 R28, RZ, RZ, R32 ;  /* 0x000000ffff1c7224 */ /* 0x000fe200078e0020 */
[----:B------:R-:W-:-:S02]  /*0c70*/  PRMT R33, R30, 0x9910, RZ ;  /* 0x000099101e217816 */ /* 0x000fc400000000ff */
[----:B------:R-:W-:Y:S01]  /*0c80*/  PRMT R34, R10, 0x9910, RZ ;  /* 0x000099100a227816 */ /* 0x000fe200000000ff */
[----:B------:R-:W-:Y:S01]  /*0c90*/  IMAD R10, R12, 0x3a, RZ ;  /* 0x0000003a0c0a7824 */ /* 0x000fe200078e02ff */
[----:B------:R-:W-:Y:S01]  /*0ca0*/  MOV R30, R35 ;  /* 0x00000023001e7202 */ /* 0x000fe20000000f00 */
[----:B------:R-:W-:Y:S01]  /*0cb0*/  IMAD R12, R28, 0x3a, RZ ;  /* 0x0000003a1c0c7824 */ /* 0x000fe200078e02ff */
[----:B------:R-:W-:Y:S01]  /*0cc0*/  LOP3.LUT R55, R18, 0xffff, RZ, 0xc0, !PT ;  /* 0x0000ffff12377812 */ /* 0x000fe200078ec0ff */
[----:B------:R-:W-:Y:S01]  /*0cd0*/  IMAD.MOV.U32 R32, RZ, RZ, R34 ;  /* 0x000000ffff207224 */ /* 0x000fe200078e0022 */
[----:B------:R-:W-:Y:S01]  /*0ce0*/  IADD3 R34, PT, PT, RZ, -R10, RZ ;  /* 0x8000000aff227210 */ /* 0x000fe20007ffe0ff */
[----:B------:R-:W-:Y:S01]  /*0cf0*/  IMAD R28, R30, 0x3a, RZ ;  /* 0x0000003a1e1c7824 */ /* 0x000fe200078e02ff */
[----:B------:R-:W-:Y:S01]  /*0d00*/  IADD3 R15, PT, PT, R15, -0x39, RZ ;  /* 0xffffffc70f0f7810 */ /* 0x000fe20007ffe0ff */
[----:B------:R-:W-:Y:S01]  /*0d10*/  IMAD R30, R33, 0x3a, RZ ;  /* 0x0000003a211e7824 */ /* 0x000fe200078e02ff */
[----:B------:R-:W-:Y:S01]  /*0d20*/  LOP3.LUT R20, R20, 0xffff, RZ, 0xc0, !PT ;  /* 0x0000ffff14147812 */ /* 0x000fe200078ec0ff */
[----:B------:R-:W-:Y:S01]  /*0d30*/  IMAD.MOV R33, RZ, RZ, -R12 ;  /* 0x000000ffff217224 */ /* 0x000fe200078e0a0c */
[----:B------:R-:W-:Y:S01]  /*0d40*/  PRMT R12, R34, 0x7710, RZ ;  /* 0x00007710220c7816 */ /* 0x000fe200000000ff */
[----:B------:R-:W-:Y:S01]  /*0d50*/  IMAD.MOV R30, RZ, RZ, -R30 ;  /* 0x000000ffff1e7224 */ /* 0x000fe200078e0a1e */
[----:B------:R-:W-:Y:S01]  /*0d60*/  IADD3 R28, PT, PT, RZ, -R28, RZ ;  /* 0x8000001cff1c7210 */ /* 0x000fe20007ffe0ff */
[----:B------:R-:W-:Y:S01]  /*0d70*/  IMAD R10, R32, 0x122, RZ ;  /* 0x00000122200a7824 */ /* 0x000fe200078e02ff */
[----:B------:R-:W-:-:S02]  /*0d80*/  PRMT R33, R33, 0x7710, RZ ;  /* 0x0000771021217816 */ /* 0x000fc400000000ff */
[----:B------:R-:W-:Y:S02]  /*0d90*/  IADD3 R17, PT, PT, R17, R12, RZ ;  /* 0x0000000c11117210 */ /* 0x000fe40007ffe0ff */
[----:B------:R-:W-:Y:S01]  /*0da0*/  PRMT R12, R28, 0x7710, RZ ;  /* 0x000077101c0c7816 */ /* 0x000fe200000000ff */
[----:B------:R-:W-:Y:S01]  /*0db0*/  IMAD.IADD R24, R24, 0x1, R33 ;  /* 0x0000000118187824 */ /* 0x000fe200078e0221 */
[----:B------:R-:W-:Y:S01]  /*0dc0*/  PRMT R28, R30, 0x7710, RZ ;  /* 0x000077101e1c7816 */ /* 0x000fe200000000ff */
[----:B------:R-:W-:Y:S01]  /*0dd0*/  VIADD R30, R3, 0x9e ;  /* 0x0000009e031e7836 */ /* 0x000fe20000000000 */
[----:B------:R-:W-:Y:S01]  /*0de0*/  IADD3 R10, PT, PT, RZ, -R10, RZ ;  /* 0x8000000aff0a7210 */ /* 0x000fe20007ffe0ff */
[----:B------:R-:W-:Y:S01]  /*0df0*/  IMAD.IADD R19, R19, 0x1, R12 ;  /* 0x0000000113137824 */ /* 0x000fe200078e020c */
[----:B------:R-:W-:Y:S01]  /*0e00*/  IADD3 R9, PT, PT, R9, R28, RZ ;  /* 0x0000001c09097210 */ /* 0x000fe20007ffe0ff */
[C---:B------:R-:W-:Y:S01]  /*0e10*/  VIADD R28, R3.reuse, 0xd2 ;  /* 0x000000d2031c7836 */ /* 0x040fe20000000000 */
[C---:B------:R-:W-:Y:S01]  /*0e20*/  IADD3 R33, PT, PT, R3.reuse, 0xb8, RZ ;  /* 0x000000b803217810 */ /* 0x040fe20007ffe0ff */
[----:B------:R-:W-:Y:S01]  /*0e30*/  VIADD R3, R3, 0xec ;  /* 0x000000ec03037836 */ /* 0x000fe20000000000 */
[----:B------:R-:W-:-:S02]  /*0e40*/  PRMT R35, R10, 0x7710, RZ ;  /* 0x000077100a237816 */ /* 0x000fc400000000ff */
[----:B------:R-:W-:Y:S02]  /*0e50*/  LOP3.LUT R10, R30, 0xffff, RZ, 0xc0, !PT ;  /* 0x0000ffff1e0a7812 */ /* 0x000fe400078ec0ff */
[----:B------:R-:W-:Y:S02]  /*0e60*/  LOP3.LUT R12, R33, 0xffff, RZ, 0xc0, !PT ;  /* 0x0000ffff210c7812 */ /* 0x000fe400078ec0ff */
[----:B------:R-:W-:Y:S01]  /*0e70*/  LOP3.LUT R32, R28, 0xffff, RZ, 0xc0, !PT ;  /* 0x0000ffff1c207812 */ /* 0x000fe200078ec0ff */
[----:B------:R-:W-:Y:S01]  /*0e80*/  IMAD R10, R10, 0xe2, RZ ;  /* 0x000000e20a0a7824 */ /* 0x000fe200078e02ff */
[----:B------:R-:W-:Y:S01]  /*0e90*/  LOP3.LUT R34, R8, 0xffff, RZ, 0xc0, !PT ;  /* 0x0000ffff08227812 */ /* 0x000fe200078ec0ff */
[----:B------:R-:W-:Y:S01]  /*0ea0*/  IMAD R12, R12, 0xe2, RZ ;  /* 0x000000e20c0c7824 */ /* 0x000fe200078e02ff */
[----:B------:R-:W-:Y:S01]  /*0eb0*/  IADD3 R26, PT, PT, R26, R35, RZ ;  /* 0x000000231a1a7210 */ /* 0x000fe20007ffe0ff */
[----:B------:R-:W-:Y:S01]  /*0ec0*/  IMAD R32, R32, 0xe2, RZ ;  /* 0x000000e220207824 */ /* 0x000fe200078e02ff */
[----:B------:R-:W-:Y:S01]  /*0ed0*/  SHF.R.U32.HI R10, RZ, 0x10, R10 ;  /* 0x00000010ff0a7819 */ /* 0x000fe2000001160a */
[----:B------:R-:W-:Y:S01]  /*0ee0*/  IMAD R36, R34, 0x38f, RZ ;  /* 0x0000038f22247824 */ /* 0x000fe200078e02ff */
[----:B------:R-:W-:-:S02]  /*0ef0*/  SHF.R.U32.HI R12, RZ, 0x10, R12 ;  /* 0x00000010ff0c7819 */ /* 0x000fc4000001160c */
[----:B------:R-:W-:Y:S02]  /*0f00*/  SHF.R.U32.HI R32, RZ, 0x10, R32 ;  /* 0x00000010ff207819 */ /* 0x000fe40000011620 */
[----:B------:R-:W-:Y:S02]  /*0f10*/  PRMT R37, R10, 0x9910, RZ ;  /* 0x000099100a257816 */ /* 0x000fe400000000ff */
[----:B------:R-:W-:Y:S02]  /*0f20*/  SHF.R.U32.HI R10, RZ, 0x11, R36 ;  /* 0x00000011ff0a7819 */ /* 0x000fe40000011624 */
[----:B------:R-:W-:Y:S02]  /*0f30*/  PRMT R36, R12, 0x9910, RZ ;  /* 0x000099100c247816 */ /* 0x000fe400000000ff */
[----:B------:R-:W-:Y:S02]  /*0f40*/  LOP3.LUT R35, R3, 0xffff, RZ, 0xc0, !PT ;  /* 0x0000ffff03237812 */ /* 0x000fe400078ec0ff */
[----:B------:R-:W-:Y:S01]  /*0f50*/  PRMT R38, R32, 0x9910, RZ ;  /* 0x0000991020267816 */ /* 0x000fe200000000ff */
[----:B------:R-:W-:Y:S01]  /*0f60*/  IMAD.MOV.U32 R32, RZ, RZ, R36 ;  /* 0x000000ffff207224 */ /* 0x000fe200078e0024 */
[----:B------:R-:W-:Y:S01]  /*0f70*/  MOV R12, R37 ;  /* 0x00000025000c7202 */ /* 0x000fe20000000f00 */
[----:B------:R-:W-:Y:S01]  /*0f80*/  IMAD R35, R35, 0xe2, RZ ;  /* 0x000000e223237824 */ /* 0x000fe200078e02ff */
[----:B------:R-:W-:-:S02]  /*0f90*/  MOV R36, R38 ;  /* 0x0000002600247202 */ /* 0x000fc40000000f00 */
[----:B------:R-:W-:Y:S01]  /*0fa0*/  PRMT R37, R10, 0x9910, RZ ;  /* 0x000099100a257816 */ /* 0x000fe200000000ff */
[----:B------:R-:W-:Y:S01]  /*0fb0*/  IMAD R10, R12, 0x122, RZ ;  /* 0x000001220c0a7824 */ /* 0x000fe200078e02ff */
[----:B------:R-:W-:Y:S01]  /*0fc0*/  SHF.R.U32.HI R35, RZ, 0x10, R35 ;  /* 0x00000010ff237819 */ /* 0x000fe20000011623 */
[----:B------:R-:W-:Y:S01]  /*0fd0*/  IMAD R12, R32, 0x122, RZ ;  /* 0x00000122200c7824 */ /* 0x000fe200078e02ff */
[----:B------:R-:W-:Y:S01]  /*0fe0*/  IADD3 R18, PT, PT, R18, -0x39, RZ ;  /* 0xffffffc712127810 */ /* 0x000fe20007ffe0ff */
[----:B------:R-:W-:Y:S01]  /*0ff0*/  IMAD R32, R36, 0x122, RZ ;  /* 0x0000012224207824 */ /* 0x000fe200078e02ff */
[----:B------:R-:W-:Y:S01]  /*1000*/  PRMT R38, R35, 0x9910, RZ ;  /* 0x0000991023267816 */ /* 0x000fe200000000ff */
[----:B------:R-:W-:Y:S01]  /*1010*/  IMAD.MOV R36, RZ, RZ, -R10 ;  /* 0x000000ffff247224 */ /* 0x000fe200078e0a0a */
[----:B------:R-:W-:Y:S01]  /*1020*/  IADD3 R12, PT, PT, RZ, -R12, RZ ;  /* 0x8000000cff0c7210 */ /* 0x000fe20007ffe0ff */
[----:B------:R-:W-:Y:S01]  /*1030*/  IMAD R10, R37, 0x90, RZ ;  /* 0x00000090250a7824 */ /* 0x000fe200078e02ff */
[----:B------:R-:W-:-:S02]  /*1040*/  LOP3.LUT R18, R18, 0xffff, RZ, 0xc0, !PT ;  /* 0x0000ffff12127812 */ /* 0x000fc400078ec0ff */
[----:B------:R-:W-:Y:S01]  /*1050*/  PRMT R35, R36, 0x7710, RZ ;  /* 0x0000771024237816 */ /* 0x000fe200000000ff */
[----:B------:R-:W-:Y:S01]  /*1060*/  IMAD.MOV R36, RZ, RZ, -R32 ;  /* 0x000000ffff247224 */ /* 0x000fe200078e0a20 */
[----:B------:R-:W-:Y:S01]  /*1070*/  MOV R32, R38 ;  /* 0x0000002600207202 */ /* 0x000fe20000000f00 */
[----:B------:R-:W-:Y:S01]  /*1080*/  IMAD.MOV R39, RZ, RZ, -R10 ;  /* 0x000000ffff277224 */ /* 0x000fe200078e0a0a */
[----:B------:R-:W-:Y:S01]  /*1090*/  PRMT R12, R12, 0x7710, RZ ;  /* 0x000077100c0c7816 */ /* 0x000fe200000000ff */
[----:B------:R-:W-:Y:S01]  /*10a0*/  IMAD.IADD R30, R30, 0x1, R35 ;  /* 0x000000011e1e7824 */ /* 0x000fe200078e0223 */
[----:B------:R-:W-:Y:S01]  /*10b0*/  PRMT R35, R36, 0x7710, RZ ;  /* 0x0000771024237816 */ /* 0x000fe200000000ff */
[----:B------:R-:W-:Y:S01]  /*10c0*/  IMAD R10, R32, 0x122, RZ ;  /* 0x00000122200a7824 */ /* 0x000fe200078e02ff */
[----:B------:R-:W-:Y:S01]  /*10d0*/  PRMT R39, R39, 0x7710, RZ ;  /* 0x0000771027277816 */ /* 0x000fe200000000ff */
[----:B------:R-:W-:Y:S01]  /*10e0*/  IMAD R38, R34, 0x46a, RZ ;  /* 0x0000046a22267824 */ /* 0x000fe200078e02ff */
[----:B------:R-:W-:Y:S01]  /*10f0*/  IADD3 R28, PT, PT, R28, R35, RZ ;  /* 0x000000231c1c7210 */ /* 0x000fe20007ffe0ff */
[----:B------:R-:W-:Y:S01]  /*1100*/  IMAD.MOV R40, RZ, RZ, -R10 ;  /* 0x000000ffff287224 */ /* 0x000fe200078e0a0a */
[----:B------:R-:W-:Y:S01]  /*1110*/  IADD3 R10, PT, PT, R39, R8, RZ ;  /* 0x00000008270a7210 */ /* 0x000fe20007ffe0ff */
[----:B------:R-:W-:Y:S01]  /*1120*/  IMAD R35, R54, 0x2400, RZ ;  /* 0x0000240036237824 */ /* 0x000fe200078e02ff */
[----:B------:R-:W-:Y:S01]  /*1130*/  IADD3 R33, PT, PT, R33, R12, RZ ;  /* 0x0000000c21217210 */ /* 0x000fe20007ffe0ff */
[----:B------:R-:W-:Y:S01]  /*1140*/  IMAD R32, R37, 0x240, RZ ;  /* 0x0000024025207824 */ /* 0x000fe200078e02ff */
[----:B------:R-:W-:Y:S01]  /*1150*/  PRMT R40, R40, 0x7710, RZ ;  /* 0x0000771028287816 */ /* 0x000fe200000000ff */
[----:B------:R-:W-:Y:S01]  /*1160*/  VIADD R12, R8, 0x380 ;  /* 0x00000380080c7836 */ /* 0x000fe20000000000 */
[----:B------:R-:W-:-:S02]  /*1170*/  LOP3.LUT R37, R35, 0xffff, R10, 0xf8, !PT ;  /* 0x0000ffff23257812 */ /* 0x000fc400078ef80a */
[----:B------:R-:W-:Y:S01]  /*1180*/  SHF.R.U32.HI R10, RZ, 0x10, R38 ;  /* 0x00000010ff0a7819 */ /* 0x000fe20000011626 */
[----:B------:R-:W-:Y:S01]  /*1190*/  VIADD R38, R8, 0xa80 ;  /* 0x00000a8008267836 */ /* 0x000fe20000000000 */
[----:B------:R-:W-:Y:S02]  /*11a0*/  LOP3.LUT R36, R32, 0xffff, RZ, 0xc0, !PT ;  /* 0x0000ffff20247812 */ /* 0x000fe400078ec0ff */
[----:B------:R-:W-:Y:S02]  /*11b0*/  PRMT R10, R10, 0x9910, RZ ;  /* 0x000099100a0a7816 */ /* 0x000fe400000000ff */
[----:B------:R-:W-:Y:S02]  /*11c0*/  LOP3.LUT R12, R12, 0xffff, RZ, 0xc0, !PT ;  /* 0x0000ffff0c0c7812 */ /* 0x000fe400078ec0ff */
[----:B------:R-:W-:Y:S01]  /*11d0*/  IADD3 R32, PT, PT, R3, R40, RZ ;  /* 0x0000002803207210 */ /* 0x000fe20007ffe0ff */
[----:B------:R-:W-:Y:S01]  /*11e0*/  IMAD.IADD R3, R36, 0x1, R37 ;  /* 0x0000000124037824 */ /* 0x000fe200078e0225 */
[C---:B------:R-:W-:Y:S01]  /*11f0*/  LOP3.LUT R6, R35.reuse, 0xffff, R6, 0xf8, !PT ;  /* 0x0000ffff23067812 */ /* 0x040fe200078ef806 */
[----:B------:R-:W-:Y:S01]  /*1200*/  IMAD R10, R10, 0x3a, RZ ;  /* 0x0000003a0a0a7824 */ /* 0x000fe200078e02ff */
[----:B------:R-:W-:Y:S01]  /*1210*/  LOP3.LUT R5, R35, 0xffff, R5, 0xf8, !PT ;  /* 0x0000ffff23057812 */ /* 0x000fe200078ef805 */
[----:B------:R-:W-:Y:S01]  /*1220*/  IMAD R36, R12, 0x71, RZ ;  /* 0x000000710c247824 */ /* 0x000fe200078e02ff */
[----:B------:R-:W-:Y:S01]  /*1230*/  IADD3 R35, PT, PT, R8, 0x700, RZ ;  /* 0x0000070008237810 */ /* 0x000fe20007ffe0ff */
[----:B------:R-:W-:Y:S01]  /*1240*/  IMAD R37, R12, 0x71d, RZ ;  /* 0x0000071d0c257824 */ /* 0x000fe200078e02ff */
[----:B------:R-:W-:-:S02]  /*1250*/  IADD3 R10, PT, PT, RZ, -R10, RZ ;  /* 0x8000000aff0a7210 */ /* 0x000fc40007ffe0ff */
[----:B------:R-:W-:Y:S02]  /*1260*/  SHF.R.U32.HI R12, RZ, 0x10, R36 ;  /* 0x00000010ff0c7819 */ /* 0x000fe40000011624 */
[----:B------:R-:W-:Y:S02]  /*1270*/  SHF.R.U32.HI R36, RZ, 0x12, R37 ;  /* 0x00000012ff247819 */ /* 0x000fe40000011625 */
[----:B------:R-:W-:Y:S02]  /*1280*/  PRMT R39, R10, 0x7710, RZ ;  /* 0x000077100a277816 */ /* 0x000fe400000000ff */
[----:B------:R-:W-:Y:S02]  /*1290*/  PRMT R37, R12, 0x9910, RZ ;  /* 0x000099100c257816 */ /* 0x000fe400000000ff */
[----:B------:R-:W-:Y:S02]  /*12a0*/  PRMT R36, R36, 0x9910, RZ ;  /* 0x0000991024247816 */ /* 0x000fe400000000ff */
[----:B------:R-:W-:Y:S01]  /*12b0*/  LOP3.LUT R40, R35, 0xffff, RZ, 0xc0, !PT ;  /* 0x0000ffff23287812 */ /* 0x000fe200078ec0ff */
[C---:B------:R-:W-:Y:S01]  /*12c0*/  VIADD R35, R4.reuse, 0xc07 ;  /* 0x00000c0704237836 */ /* 0x040fe20000000000 */
[----:B------:R-:W-:Y:S01]  /*12d0*/  IADD3 R12, PT, PT, R39, R8, RZ ;  /* 0x00000008270c7210 */ /* 0x000fe20007ffe0ff */
[----:B------:R-:W-:Y:S01]  /*12e0*/  IMAD R37, R37, 0xc40, RZ ;  /* 0x00000c4025257824 */ /* 0x000fe200078e02ff */
[C---:B------:R-:W-:Y:S01]  /*12f0*/  IADD3 R10, PT, PT, R4.reuse, -0x39, RZ ;  /* 0xffffffc7040a7810 */ /* 0x040fe20007ffe0ff */
[----:B------:R-:W-:Y:S01]  /*1300*/  @!P5 VIADD R35, R4, 0xffffffc7 ;  /* 0xffffffc70423d836 */ /* 0x000fe20000000000 */
[----:B------:R-:W-:Y:S01]  /*1310*/  LOP3.LUT R38, R38, 0xffff, RZ, 0xc0, !PT ;  /* 0x0000ffff26267812 */ /* 0x000fe200078ec0ff */
[----:B------:R-:W-:Y:S01]  /*1320*/  IMAD R4, R36, 0x240, RZ ;  /* 0x0000024024047824 */ /* 0x000fe200078e02ff */
[----:B------:R-:W-:Y:S01]  /*1330*/  LOP3.LUT R36, R12, 0xffff, RZ, 0xc0, !PT ;  /* 0x0000ffff0c247812 */ /* 0x000fe200078ec0ff */
[C---:B------:R-:W-:Y:S01]  /*1340*/  IMAD R39, R40.reuse, 0xe39, RZ ;  /* 0x00000e3928277824 */ /* 0x040fe200078e02ff */
[----:B------:R-:W-:Y:S01]  /*1350*/  LOP3.LUT R37, R37, 0xffff, RZ, 0xc0, !PT ;  /* 0x0000ffff25257812 */ /* 0x000fe200078ec0ff */
[----:B------:R-:W-:Y:S01]  /*1360*/  IMAD R40, R40, 0x71, RZ ;  /* 0x0000007128287824 */ /* 0x000fe200078e02ff */
[----:B------:R-:W-:Y:S01]  /*1370*/  LOP3.LUT R30, R30, 0xffff, RZ, 0xc0, !PT ;  /* 0x0000ffff1e1e7812 */ /* 0x000fe200078ec0ff */
[----:B------:R-:W-:Y:S01]  /*1380*/  IMAD.IADD R36, R36, 0x1, R35 ;  /* 0x0000000124247824 */ /* 0x000fe200078e0223 */
[----:B------:R-:W-:Y:S01]  /*1390*/  LOP3.LUT R35, R4, 0xffff, RZ, 0xc0, !PT ;  /* 0x0000ffff04237812 */ /* 0x000fe200078ec0ff */
[----:B------:R-:W-:Y:S01]  /*13a0*/  IMAD R38, R38, 0x71, RZ ;  /* 0x0000007126267824 */ /* 0x000fe200078e02ff */
[----:B------:R-:W-:Y:S01]  /*13b0*/  IADD3 R59, PT, PT, R37, R10, R59 ;  /* 0x0000000a253b7210 */ /* 0x000fe20007ffe03b */
[----:B------:R-:W-:Y:S01]  /*13c0*/  VIADD R12, R12, 0xffffffc7 ;  /* 0xffffffc70c0c7836 */ /* 0x000fe20000000000 */
[----:B------:R-:W-:Y:S01]  /*13d0*/  SHF.R.U32.HI R37, RZ, 0x13, R39 ;  /* 0x00000013ff257819 */ /* 0x000fe20000011627 */
[----:B------:R-:W-:Y:S01]  /*13e0*/  IMAD R39, R34, 0x493, RZ ;  /* 0x0000049322277824 */ /* 0x000fe200078e02ff */
[----:B------:R-:W-:Y:S01]  /*13f0*/  IADD3 R4, PT, PT, R35, R6, RZ ;  /* 0x0000000623047210 */ /* 0x000fe20007ffe0ff */
[----:B------:R-:W-:Y:S01]  /*1400*/  IMAD R7, R7, 0x38, R36 ;  /* 0x0000003807077824 */ /* 0x000fe200078e0224 */
[----:B------:R-:W-:Y:S01]  /*1410*/  SHF.R.U32.HI R6, RZ, 0x10, R40 ;  /* 0x00000010ff067819 */ /* 0x000fe20000011628 */
[----:B------:R-:W-:Y:S01]  /*1420*/  IMAD R30, R30, 0x8d4, RZ ;  /* 0x000008d41e1e7824 */ /* 0x000fe200078e02ff */
[----:B------:R-:W-:Y:S01]  /*1430*/  SHF.R.U32.HI R35, RZ, 0x10, R38 ;  /* 0x00000010ff237819 */ /* 0x000fe20000011626 */
[----:B------:R-:W-:Y:S01]  /*1440*/  IMAD R38, R34, 0x124a, RZ ;  /* 0x0000124a22267824 */ /* 0x000fe200078e02ff */
[----:B------:R-:W-:-:S02]  /*1450*/  PRMT R37, R37, 0x9910, RZ ;  /* 0x0000991025257816 */ /* 0x000fc400000000ff */
[----:B------:R-:W-:Y:S02]  /*1460*/  SHF.R.U32.HI R34, RZ, 0x11, R39 ;  /* 0x00000011ff227819 */ /* 0x000fe40000011627 */
[----:B------:R-:W-:Y:S01]  /*1470*/  PRMT R39, R6, 0x9910, RZ ;  /* 0x0000991006277816 */ /* 0x000fe200000000ff */
[----:B------:R-:W-:Y:S01]  /*1480*/  IMAD R6, R37, 0x240, RZ ;  /* 0x0000024025067824 */ /* 0x000fe200078e02ff */
[----:B------:R-:W-:Y:S02]  /*1490*/  PRMT R40, R35, 0x9910, RZ ;  /* 0x0000991023287816 */ /* 0x000fe400000000ff */
[----:B------:R-:W-:Y:S01]  /*14a0*/  SHF.R.U32.HI R35, RZ, 0x10, R38 ;  /* 0x00000010ff237819 */ /* 0x000fe20000011626 */
[----:B------:R-:W-:Y:S01]  /*14b0*/  IMAD.MOV.U32 R37, RZ, RZ, R39 ;  /* 0x000000ffff257224 */ /* 0x000fe200078e0027 */
[----:B------:R-:W-:Y:S02]  /*14c0*/  MOV R39, R40 ;  /* 0x0000002800277202 */ /* 0x000fe40000000f00 */
[----:B------:R-:W-:-:S02]  /*14d0*/  PRMT R35, R35, 0x9910, RZ ;  /* 0x0000991023237816 */ /* 0x000fc400000000ff */
[----:B------:R-:W-:Y:S01]  /*14e0*/  PRMT R40, R34, 0x9910, RZ ;  /* 0x0000991022287816 */ /* 0x000fe200000000ff */
[----:B------:R-:W-:Y:S01]  /*14f0*/  IMAD R34, R39, 0xc40, RZ ;  /* 0x00000c4027227824 */ /* 0x000fe200078e02ff */
[----:B------:R-:W-:Y:S01]  /*1500*/  LOP3.LUT R38, R6, 0xffff, RZ, 0xc0, !PT ;  /* 0x0000ffff06267812 */ /* 0x000fe200078ec0ff */
[----:B------:R-:W-:Y:S01]  /*1510*/  IMAD R6, R37, 0xc40, RZ ;  /* 0x00000c4025067824 */ /* 0x000fe200078e02ff */
[----:B------:R-:W-:Y:S01]  /*1520*/  MOV R37, R40 ;  /* 0x0000002800257202 */ /* 0x000fe20000000f00 */
[----:B------:R-:W-:Y:S01]  /*1530*/  IMAD.MOV.U32 R39, RZ, RZ, R35 ;  /* 0x000000ffff277224 */ /* 0x000fe200078e0023 */
[----:B------:R-:W-:Y:S01]  /*1540*/  LOP3.LUT R35, R22, 0xffff, RZ, 0xc0, !PT ;  /* 0x0000ffff16237812 */ /* 0x000fe200078ec0ff */
[----:B------:R-:W-:Y:S01]  /*1550*/  IMAD.IADD R5, R38, 0x1, R5 ;  /* 0x0000000126057824 */ /* 0x000fe200078e0205 */
[----:B------:R-:W-:Y:S01]  /*1560*/  LOP3.LUT R6, R6, 0xffff, RZ, 0xc0, !PT ;  /* 0x0000ffff06067812 */ /* 0x000fe200078ec0ff */
[----:B------:R-:W-:Y:S01]  /*1570*/  IMAD R39, R39, 0xe, RZ ;  /* 0x0000000e27277824 */ /* 0x000fe200078e02ff */
[----:B------:R-:W-:Y:S01]  /*1580*/  LOP3.LUT R34, R34, 0xffff, RZ, 0xc0, !PT ;  /* 0x0000ffff22227812 */ /* 0x000fe200078ec0ff */
[----:B------:R-:W-:Y:S01]  /*1590*/  IMAD R37, R37, 0x70, RZ ;  /* 0x0000007025257824 */ /* 0x000fe200078e02ff */
[----:B------:R-:W-:Y:S01]  /*15a0*/  IADD3 R38, PT, PT, R6, R10, R35 ;  /* 0x0000000a06267210 */ /* 0x000fe20007ffe023 */
[C---:B------:R-:W-:Y:S01]  /*15b0*/  VIADD R35, R8.reuse, 0x1180 ;  /* 0x0000118008237836 */ /* 0x040fe20000000000 */
[----:B------:R-:W-:Y:S01]  /*15c0*/  IADD3 R39, PT, PT, RZ, -R39, RZ ;  /* 0x80000027ff277210 */ /* 0x000fe20007ffe0ff */
[----:B------:R-:W-:Y:S01]  /*15d0*/  IMAD.MOV R41, RZ, RZ, -R37 ;  /* 0x000000ffff297224 */ /* 0x000fe200078e0a25 */
[----:B------:R-:W-:Y:S01]  /*15e0*/  IADD3 R6, PT, PT, R8, 0xe00, RZ ;  /* 0x00000e0008067810 */ /* 0x000fe20007ffe0ff */
[----:B------:R-:W-:Y:S01]  /*15f0*/  VIADD R22, R22, 0xffffffc7 ;  /* 0xffffffc716167836 */ /* 0x000fe20000000000 */
[----:B------:R-:W-:Y:S01]  /*1600*/  PRMT R43, R39, 0x7710, RZ ;  /* 0x00007710272b7816 */ /* 0x000fe200000000ff */
[----:B------:R-:W-:Y:S01]  /*1610*/  VIADD R39, R8, 0x1880 ;  /* 0x0000188008277836 */ /* 0x000fe20000000000 */
[----:B------:R-:W-:-:S02]  /*1620*/  PRMT R41, R41, 0x7710, RZ ;  /* 0x0000771029297816 */ /* 0x000fc400000000ff */
[----:B------:R-:W-:Y:S01]  /*1630*/  IADD3 R57, PT, PT, R34, R10, R57 ;  /* 0x0000000a22397210 */ /* 0x000fe20007ffe039 */
[----:B------:R-:W-:Y:S01]  /*1640*/  IMAD.IADD R34, R43, 0x1, R8 ;  /* 0x000000012b227824 */ /* 0x000fe200078e0208 */
[----:B------:R-:W-:Y:S02]  /*1650*/  LOP3.LUT R40, R6, 0xffff, RZ, 0xc0, !PT ;  /* 0x0000ffff06287812 */ /* 0x000fe400078ec0ff */
[----:B------:R-:W-:Y:S01]  /*1660*/  IADD3 R37, PT, PT, R8, 0x1500, RZ ;  /* 0x0000150008257810 */ /* 0x000fe20007ffe0ff */
[----:B------:R-:W-:Y:S01]  /*1670*/  IMAD.SHL.U32 R34, R34, 0x4, RZ ;  /* 0x0000000422227824 */ /* 0x000fe200078e00ff */
[----:B------:R-:W-:Y:S01]  /*1680*/  IADD3 R6, PT, PT, R41, R8, RZ ;  /* 0x0000000829067210 */ /* 0x000fe20007ffe0ff */
[----:B------:R-:W-:Y:S01]  /*1690*/  IMAD R40, R40, 0x71, RZ ;  /* 0x0000007128287824 */ /* 0x000fe200078e02ff */
[----:B------:R-:W-:Y:S02]  /*16a0*/  LOP3.LUT R8, R8, 0x1c00, RZ, 0xfc, !PT ;  /* 0x00001c0008087812 */ /* 0x000fe400078efcff */
[----:B------:R-:W-:-:S02]  /*16b0*/  LOP3.LUT R35, R35, 0xffff, RZ, 0xc0, !PT ;  /* 0x0000ffff23237812 */ /* 0x000fc400078ec0ff */
[----:B------:R-:W-:Y:S02]  /*16c0*/  LOP3.LUT R37, R37, 0xffff, RZ, 0xc0, !PT ;  /* 0x0000ffff25257812 */ /* 0x000fe400078ec0ff */
[----:B------:R-:W-:Y:S01]  /*16d0*/  LOP3.LUT R39, R39, 0xffff, RZ, 0xc0, !PT ;  /* 0x0000ffff27277812 */ /* 0x000fe200078ec0ff */
[----:B------:R-:W-:Y:S01]  /*16e0*/  IMAD R35, R35, 0x71, RZ ;  /* 0x0000007123237824 */ /* 0x000fe200078e02ff */
[----:B------:R-:W-:Y:S01]  /*16f0*/  LOP3.LUT R41, R8, 0xffff, RZ, 0xc0, !PT ;  /* 0x0000ffff08297812 */ /* 0x000fe200078ec0ff */
[----:B------:R-:W-:Y:S01]  /*1700*/  IMAD R37, R37, 0x71, RZ ;  /* 0x0000007125257824 */ /* 0x000fe200078e02ff */
[----:B------:R-:W-:Y:S01]  /*1710*/  SHF.R.U32.HI R8, RZ, 0x10, R40 ;  /* 0x00000010ff087819 */ /* 0x000fe20000011628 */
[----:B------:R-:W-:Y:S01]  /*1720*/  IMAD R39, R39, 0x71, RZ ;  /* 0x0000007127277824 */ /* 0x000fe200078e02ff */
[----:B------:R-:W-:Y:S01]  /*1730*/  SHF.R.U32.HI R35, RZ, 0x10, R35 ;  /* 0x00000010ff237819 */ /* 0x000fe20000011623 */
[----:B------:R-:W-:Y:S01]  /*1740*/  IMAD R41, R41, 0x71, RZ ;  /* 0x0000007129297824 */ /* 0x000fe200078e02ff */
[----:B------:R-:W-:-:S02]  /*1750*/  PRMT R40, R8, 0x9910, RZ ;  /* 0x0000991008287816 */ /* 0x000fc400000000ff */
[----:B------:R-:W-:Y:S02]  /*1760*/  SHF.R.U32.HI R37, RZ, 0x10, R37 ;  /* 0x00000010ff257819 */ /* 0x000fe40000011625 */
[----:B------:R-:W-:Y:S02]  /*1770*/  SHF.R.U32.HI R8, RZ, 0x10, R39 ;  /* 0x00000010ff087819 */ /* 0x000fe40000011627 */
[----:B------:R-:W-:Y:S02]  /*1780*/  SHF.R.U32.HI R39, RZ, 0x10, R41 ;  /* 0x00000010ff277819 */ /* 0x000fe40000011629 */
[----:B------:R-:W-:Y:S02]  /*1790*/  PRMT R41, R35, 0x9910, RZ ;  /* 0x0000991023297816 */ /* 0x000fe400000000ff */
[----:B------:R-:W-:Y:S02]  /*17a0*/  MOV R35, R40 ;  /* 0x0000002800237202 */ /* 0x000fe40000000f00 */
[----:B------:R-:W-:Y:S01]  /*17b0*/  PRMT R40, R37, 0x9910, RZ ;  /* 0x0000991025287816 */ /* 0x000fe200000000ff */
[----:B------:R-:W-:Y:S01]  /*17c0*/  IMAD.MOV.U32 R37, RZ, RZ, R41 ;  /* 0x000000ffff257224 */ /* 0x000fe200078e0029 */
[----:B------:R-:W-:Y:S01]  /*17d0*/  PRMT R42, R8, 0x9910, RZ ;  /* 0x00009910082a7816 */ /* 0x000fe200000000ff */
[----:B------:R-:W-:Y:S01]  /*17e0*/  IMAD R8, R35, 0xc40, RZ ;  /* 0x00000c4023087824 */ /* 0x000fe200078e02ff */
[----:B------:R-:W-:Y:S01]  /*17f0*/  PRMT R43, R39, 0x9910, RZ ;  /* 0x00009910272b7816 */ /* 0x000fe200000000ff */
[----:B------:R-:W-:Y:S01]  /*1800*/  IMAD R37, R37, 0xc40, RZ ;  /* 0x00000c4025257824 */ /* 0x000fe200078e02ff */
[----:B------:R-:W-:Y:S01]  /*1810*/  MOV R39, R40 ;  /* 0x0000002800277202 */ /* 0x000fe20000000f00 */
[----:B------:R-:W-:Y:S01]  /*1820*/  IMAD.MOV.U32 R41, RZ, RZ, R42 ;  /* 0x000000ffff297224 */ /* 0x000fe200078e002a */
[----:B------:R-:W-:-:S02]  /*1830*/  MOV R42, R43 ;  /* 0x0000002b002a7202 */ /* 0x000fc40000000f00 */
[----:B------:R-:W-:Y:S01]  /*1840*/  LOP3.LUT R8, R8, 0xffff, RZ, 0xc0, !PT ;  /* 0x0000ffff08087812 */ /* 0x000fe200078ec0ff */
[----:B------:R-:W-:Y:S01]  /*1850*/  IMAD R39, R39, 0xc40, RZ ;  /* 0x00000c4027277824 */ /* 0x000fe200078e02ff */
[----:B------:R-:W-:Y:S01]  /*1860*/  LOP3.LUT R35, R21, 0xffff, RZ, 0xc0, !PT ;  /* 0x0000ffff15237812 */ /* 0x000fe200078ec0ff */
[----:B------:R-:W-:Y:S01]  /*1870*/  IMAD R41, R41, 0xc40, RZ ;  /* 0x00000c4029297824 */ /* 0x000fe200078e02ff */
[----:B------:R-:W-:Y:S01]  /*1880*/  LOP3.LUT R37, R37, 0xffff, RZ, 0xc0, !PT ;  /* 0x0000ffff25257812 */ /* 0x000fe200078ec0ff */
[----:B------:R-:W-:Y:S01]  /*1890*/  IMAD R42, R42, 0xc40, RZ ;  /* 0x00000c402a2a7824 */ /* 0x000fe200078e02ff */
[----:B------:R-:W-:Y:S02]  /*18a0*/  IADD3 R40, PT, PT, R8, R10, R35 ;  /* 0x0000000a08287210 */ /* 0x000fe40007ffe023 */
[----:B------:R-:W-:Y:S02]  /*18b0*/  LOP3.LUT R39, R39, 0xffff, RZ, 0xc0, !PT ;  /* 0x0000ffff27277812 */ /* 0x000fe400078ec0ff */
[C---:B------:R-:W-:Y:S01]  /*18c0*/  LOP3.LUT R35, R25.reuse, 0xffff, RZ, 0xc0, !PT ;  /* 0x0000ffff19237812 */ /* 0x040fe200078ec0ff */
[----:B------:R-:W-:Y:S01]  /*18d0*/  VIADD R25, R25, 0xffffffc7 ;  /* 0xffffffc719197836 */ /* 0x000fe20000000000 */
[----:B------:R-:W-:Y:S01]  /*18e0*/  LOP3.LUT R8, R41, 0xffff, RZ, 0xc0, !PT ;  /* 0x0000ffff29087812 */ /* 0x000fe200078ec0ff */
[----:B------:R-:W-:Y:S01]  /*18f0*/  IMAD R11, R11, 0x38, R40 ;  /* 0x000000380b0b7824 */ /* 0x000fe200078e0228 */
[----:B------:R-:W-:-:S02]  /*1900*/  LOP3.LUT R44, R42, 0xffff, RZ, 0xc0, !PT ;  /* 0x0000ffff2a2c7812 */ /* 0x000fc400078ec0ff */
[-C--:B------:R-:W-:Y:S02]  /*1910*/  IADD3 R55, PT, PT, R37, R10.reuse, R55 ;  /* 0x0000000a25377210 */ /* 0x080fe40007ffe037 */
[C---:B------:R-:W-:Y:S01]  /*1920*/  LOP3.LUT R41, R17.reuse, 0xffff, RZ, 0xc0, !PT ;  /* 0x0000ffff11297812 */ /* 0x040fe200078ec0ff */
[----:B------:R-:W-:Y:S01]  /*1930*/  VIADD R17, R17, 0xffffffc7 ;  /* 0xffffffc711117836 */ /* 0x000fe20000000000 */
[----:B------:R-:W-:Y:S02]  /*1940*/  IADD3 R42, PT, PT, R39, R10, R35 ;  /* 0x0000000a272a7210 */ /* 0x000fe40007ffe023 */
[----:B------:R-:W-:Y:S02]  /*1950*/  LOP3.LUT R37, R19, 0xffff, RZ, 0xc0, !PT ;  /* 0x0000ffff13257812 */ /* 0x000fe400078ec0ff */
[----:B------:R-:W-:Y:S02]  /*1960*/  LOP3.LUT R43, R24, 0xffff, RZ, 0xc0, !PT ;  /* 0x0000ffff182b7812 */ /* 0x000fe400078ec0ff */
[----:B------:R-:W-:-:S02]  /*1970*/  LOP3.LUT R39, R9, 0xffff, RZ, 0xc0, !PT ;  /* 0x0000ffff09277812 */ /* 0x000fc400078ec0ff */
[----:B------:R-:W-:Y:S02]  /*1980*/  LOP3.LUT R36, R12, 0xffff, RZ, 0xc0, !PT ;  /* 0x0000ffff0c247812 */ /* 0x000fe400078ec0ff */
[----:B------:R-:W-:Y:S02]  /*1990*/  IADD3 R12, PT, PT, R9, -0x39, RZ ;  /* 0xffffffc7090c7810 */ /* 0x000fe40007ffe0ff */
[-C--:B------:R-:W-:Y:S01]  /*19a0*/  IADD3 R35, PT, PT, R8, R10.reuse, R41 ;  /* 0x0000000a08237210 */ /* 0x080fe20007ffe029 */
[----:B------:R-:W-:Y:S01]  /*19b0*/  IMAD.IADD R8, R10, 0x1, R37 ;  /* 0x000000010a087824 */ /* 0x000fe200078e0225 */
[----:B------:R-:W-:Y:S01]  /*19c0*/  IADD3 R44, PT, PT, R44, R10, R43 ;  /* 0x0000000a2c2c7210 */ /* 0x000fe20007ffe02b */
[----:B------:R-:W-:Y:S01]  /*19d0*/  IMAD.MOV.U32 R41, RZ, RZ, RZ ;  /* 0x000000ffff297224 */ /* 0x000fe200078e00ff */
[----:B------:R-:W-:Y:S01]  /*19e0*/  IADD3 R9, PT, PT, R10, R39, RZ ;  /* 0x000000270a097210 */ /* 0x000fe20007ffe0ff */
[----:B------:R-:W-:Y:S01]  /*19f0*/  IMAD R10, R31, 0x38, R38 ;  /* 0x000000381f0a7824 */ /* 0x000fe200078e0226 */
[----:B------:R-:W-:Y:S01]  /*1a00*/  LOP3.LUT R31, R12, 0xffff, RZ, 0xc0, !PT ;  /* 0x0000ffff0c1f7812 */ /* 0x000fe200078ec0ff */
[----:B------:R-:W-:Y:S01]  /*1a10*/  IMAD R12, R29, 0x38, R42 ;  /* 0x000000381d0c7824 */ /* 0x000fe200078e022a */
[----:B------:R-:W-:Y:S01]  /*1a20*/  IADD3 R21, PT, PT, R21, -0x39, RZ ;  /* 0xffffffc715157810 */ /* 0x000fe20007ffe0ff */
[----:B------:R-:W-:Y:S01]  /*1a30*/  IMAD R13, R13, 0x38, R44 ;  /* 0x000000380d0d7824 */ /* 0x000fe200078e022c */
[----:B------:R-:W-:-:S02]  /*1a40*/  ISETP.LT.U32.OR P4, PT, R36, 0xffc8, P4 ;  /* 0x0000ffc82400780c */ /* 0x000fc40002781470 */
[----:B------:R-:W-:Y:S02]  /*1a50*/  LOP3.LUT R29, R26, 0xffff, RZ, 0xc0, !PT ;  /* 0x0000ffff1a1d7812 */ /* 0x000fe400078ec0ff */
[----:B------:R-:W-:Y:S02]  /*1a60*/  LOP3.LUT R21, R21, 0xffff, RZ, 0xc0, !PT ;  /* 0x0000ffff15157812 */ /* 0x000fe400078ec0ff */
[----:B------:R-:W-:Y:S01]  /*1a70*/  ISETP.GE.U32.AND P5, PT, R31, 0xffc8, PT ;  /* 0x0000ffc81f00780c */ /* 0x000fe20003fa6070 */
[----:B------:R-:W-:Y:S01]  /*1a80*/  IMAD R29, R29, 0x8d4, RZ ;  /* 0x000008d41d1d7824 */ /* 0x000fe200078e02ff */
[----:B------:R-:W-:Y:S02]  /*1a90*/  ISETP.LT.U32.OR P1, PT, R21, 0xffc8, P1 ;  /* 0x0000ffc81500780c */ /* 0x000fe40000f21470 */
[----:B------:R-:W-:Y:S02]  /*1aa0*/  LOP3.LUT R22, R22, 0xffff, RZ, 0xc0, !PT ;  /* 0x0000ffff16167812 */ /* 0x000fe400078ec0ff */
[----:B------:R-:W-:-:S02]  /*1ab0*/  SHF.R.U32.HI R21, RZ, 0x10, R29 ;  /* 0x00000010ff157819 */ /* 0x000fc4000001161d */
[----:B------:R-:W-:Y:S02]  /*1ac0*/  P2R R31, PR, RZ, 0x2 ;  /* 0x00000002ff1f7803 */ /* 0x000fe40000000000 */
[----:B------:R-:W-:Y:S02]  /*1ad0*/  IADD3 R24, PT, PT, R24, -0x39, RZ ;  /* 0xffffffc718187810 */ /* 0x000fe40007ffe0ff */
[----:B------:R-:W-:Y:S02]  /*1ae0*/  ISETP.GT.U32.OR P1, PT, R27, 0x38, !P5 ;  /* 0x000000381b00780c */ /* 0x000fe40006f24470 */
[----:B------:R-:W-:Y:S02]  /*1af0*/  @P4 LOP3.LUT R56, R56, 0x8, RZ, 0xfc, !PT ;  /* 0x0000000838384812 */ /* 0x000fe400078efcff */
[----:B------:R-:W-:Y:S02]  /*1b00*/  ISETP.LT.U32.OR P0, PT, R22, 0xffc8, P0 ;  /* 0x0000ffc81600780c */ /* 0x000fe40000701470 */
[----:B------:R-:W-:-:S02]  /*1b10*/  LOP3.LUT R33, R33, 0xffff, RZ, 0xc0, !PT ;  /* 0x0000ffff21217812 */ /* 0x000fc400078ec0ff */
[CC--:B------:R-:W-:Y:S02]  /*1b20*/  LOP3.LUT P4, RZ, R16.reuse, R21.reuse, RZ, 0xfc, !PT ;  /* 0x0000001510ff7212 */ /* 0x0c0fe4000788fcff */
[----:B------:R-:W-:Y:S01]  /*1b30*/  IADD3 R22, PT, PT, R16, R21, RZ ;  /* 0x0000001510167210 */ /* 0x000fe20007ffe0ff */
[----:B------:R-:W-:Y:S01]  /*1b40*/  IMAD R33, R33, 0x8d4, RZ ;  /* 0x000008d421217824 */ /* 0x000fe200078e02ff */
[----:B------:R-:W-:Y:S02]  /*1b50*/  PRMT R14, R14, 0x5410, R21 ;  /* 0x000054100e0e7816 */ /* 0x000fe40000000015 */
[----:B------:R-:W-:Y:S02]  /*1b60*/  LOP3.LUT R25, R25, 0xffff, RZ, 0xc0, !PT ;  /* 0x0000ffff19197812 */ /* 0x000fe400078ec0ff */
[----:B------:R-:W-:Y:S01]  /*1b70*/  LOP3.LUT R26, R24, 0xffff, RZ, 0xc0, !PT ;  /* 0x0000ffff181a7812 */ /* 0x000fe200078ec0ff */
[----:B------:R-:W-:Y:S01]  /*1b80*/  IDP.2A.LO.U16.U8 R14, R14, R23, RZ ;  /* 0x000000170e0e7226 */ /* 0x000fe200000010ff */
[----:B------:R-:W-:-:S02]  /*1b90*/  SHF.R.U32.HI R21, RZ, 0x10, R30 ;  /* 0x00000010ff157819 */ /* 0x000fc4000001161e */
[----:B------:R-:W-:Y:S02]  /*1ba0*/  P2R R24, PR, RZ, 0x1 ;  /* 0x00000001ff187803 */ /* 0x000fe40000000000 */
[----:B------:R-:W-:Y:S01]  /*1bb0*/  LOP3.LUT R28, R28, 0xffff, RZ, 0xc0, !PT ;  /* 0x0000ffff1c1c7812 */ /* 0x000fe200078ec0ff */
[----:B------:R-:W-:Y:S01]  /*1bc0*/  IMAD R59, R21, 0x38, R59 ;  /* 0x00000038153b7824 */ /* 0x000fe200078e023b */
[----:B------:R-:W-:Y:S02]  /*1bd0*/  ISETP.GT.U32.OR P0, PT, R22, 0x38, !P4 ;  /* 0x000000381600780c */ /* 0x000fe40006704470 */
[----:B------:R-:W-:Y:S02]  /*1be0*/  PRMT R22, R6, 0x9910, RZ ;  /* 0x0000991006167816 */ /* 0x000fe400000000ff */
[----:B------:R-:W-:Y:S01]  /*1bf0*/  ISETP.LT.U32.OR P2, PT, R25, 0xffc8, P2 ;  /* 0x0000ffc81900780c */ /* 0x000fe20001741470 */
[----:B------:R-:W-:Y:S01]  /*1c00*/  IMAD.IADD R25, R16, 0x1, R21 ;  /* 0x0000000110197824 */ /* 0x000fe200078e0215 */
[----:B------:R-:W-:Y:S01]  /*1c10*/  LOP3.LUT R56, R56, 0xffffffef, RZ, 0xc0, !PT ;  /* 0xffffffef38387812 */ /* 0x000fe200078ec0ff */
[----:B------:R-:W-:Y:S01]  /*1c20*/  IMAD R22, R22, 0x93, RZ ;  /* 0x0000009316167824 */ /* 0x000fe200078e02ff */
[----:B------:R-:W-:Y:S01]  /*1c30*/  LOP3.LUT P4, RZ, R16, R21, RZ, 0xfc, !PT ;  /* 0x0000001510ff7212 */ /* 0x000fe2000788fcff */
[----:B------:R-:W-:Y:S01]  /*1c40*/  IMAD R21, R28, 0x8d4, RZ ;  /* 0x000008d41c157824 */ /* 0x000fe200078e02ff */
[----:B------:R-:W-:-:S02]  /*1c50*/  SHF.R.U32.HI R23, RZ, 0x10, R33 ;  /* 0x00000010ff177819 */ /* 0x000fc40000011621 */
[----:B------:R-:W-:Y:S02]  /*1c60*/  @P1 LOP3.LUT R56, R56, 0x10, RZ, 0xfc, !PT ;  /* 0x0000001038381812 */ /* 0x000fe400078efcff */
[----:B------:R-:W-:Y:S01]  /*1c70*/  ISETP.GT.U32.OR P1, PT, R25, 0x38, !P4 ;  /* 0x000000381900780c */ /* 0x000fe20006724470 */
[----:B------:R-:W-:Y:S01]  /*1c80*/  IMAD R57, R23, 0x38, R57 ;  /* 0x0000003817397824 */ /* 0x000fe200078e0239 */
[CC--:B------:R-:W-:Y:S02]  /*1c90*/  IADD3 R25, PT, PT, R16.reuse, R23.reuse, RZ ;  /* 0x0000001710197210 */ /* 0x0c0fe40007ffe0ff */
[----:B------:R-:W-:Y:S02]  /*1ca0*/  LOP3.LUT P6, RZ, R16, R23, RZ, 0xfc, !PT ;  /* 0x0000001710ff7212 */ /* 0x000fe400078cfcff */
[----:B------:R-:W-:Y:S02]  /*1cb0*/  SHF.R.U32.HI R21, RZ, 0x10, R21 ;  /* 0x00000010ff157819 */ /* 0x000fe40000011615 */
[----:B------:R-:W-:-:S02]  /*1cc0*/  LOP3.LUT R22, R22, 0xffff, RZ, 0xc0, !PT ;  /* 0x0000ffff16167812 */ /* 0x000fc400078ec0ff */
[----:B------:R-:W-:Y:S01]  /*1cd0*/  ISETP.GT.U32.OR P6, PT, R25, 0x38, !P6 ;  /* 0x000000381900780c */ /* 0x000fe200077c4470 */
[----:B------:R-:W-:Y:S01]  /*1ce0*/  IMAD R55, R21, 0x38, R55 ;  /* 0x0000003815377824 */ /* 0x000fe200078e0237 */
[C---:B------:R-:W-:Y:S01]  /*1cf0*/  LOP3.LUT P5, RZ, R16.reuse, R21, RZ, 0xfc, !PT ;  /* 0x0000001510ff7212 */ /* 0x040fe200078afcff */
[----:B------:R-:W-:Y:S01]  /*1d00*/  IMAD.IADD R25, R16, 0x1, R21 ;  /* 0x0000000110197824 */ /* 0x000fe200078e0215 */
[----:B------:R-:W-:Y:S02]  /*1d10*/  SHF.R.U32.HI R21, RZ, 0xb, R22 ;  /* 0x0000000bff157819 */ /* 0x000fe40000011616 */
[----:B------:R-:W-:Y:S02]  /*1d20*/  LOP3.LUT R22, R15, 0xffff, RZ, 0xc0, !PT ;  /* 0x0000ffff0f167812 */ /* 0x000fe400078ec0ff */
[----:B------:R-:W-:Y:S02]  /*1d30*/  ISETP.LT.U32.OR P6, PT, R20, 0xffc8, P6 ;  /* 0x0000ffc81400780c */ /* 0x000fe400037c1470 */
[----:B------:R-:W-:-:S02]  /*1d40*/  ISETP.LT.U32.OR P1, PT, R22, 0xffc8, P1 ;  /* 0x0000ffc81600780c */ /* 0x000fc40000f21470 */
[----:B------:R-:W-:Y:S02]  /*1d50*/  LOP3.LUT R32, R32, 0xffff, RZ, 0xc0, !PT ;  /* 0x0000ffff20207812 */ /* 0x000fe400078ec0ff */
[----:B------:R-:W-:Y:S02]  /*1d60*/  LOP3.LUT R56, R56, 0xfffffffb, RZ, 0xc0, !PT ;  /* 0xfffffffb38387812 */ /* 0x000fe400078ec0ff */
[----:B------:R-:W-:Y:S01]  /*1d70*/  ISETP.GT.U32.OR P5, PT, R25, 0x38, !P5 ;  /* 0x000000381900780c */ /* 0x000fe20006fa4470 */
[----:B------:R-:W-:Y:S01]  /*1d80*/  IMAD R23, R32, 0x8d4, RZ ;  /* 0x000008d420177824 */ /* 0x000fe200078e02ff */
[----:B------:R-:W-:Y:S02]  /*1d90*/  IADD3 R19, PT, PT, R19, -0x39, RZ ;  /* 0xffffffc713137810 */ /* 0x000fe40007ffe0ff */
[----:B------:R-:W-:Y:S01]  /*1da0*/  ISETP.LT.U32.OR P5, PT, R18, 0xffc8, P5 ;  /* 0x0000ffc81200780c */ /* 0x000fe20002fa1470 */
[----:B------:R-:W-:Y:S01]  /*1db0*/  IMAD.MOV.U32 R18, RZ, RZ, RZ ;  /* 0x000000ffff127224 */ /* 0x000fe200078e00ff */
[----:B------:R-:W-:-:S02]  /*1dc0*/  SHF.R.U32.HI R23, RZ, 0x10, R23 ;  /* 0x00000010ff177819 */ /* 0x000fc40000011617 */
[----:B------:R-:W-:Y:S02]  /*1dd0*/  @P1 LOP3.LUT R56, R56, 0x4, RZ, 0xfc, !PT ;  /* 0x0000000438381812 */ /* 0x000fe400078efcff */
[-C--:B------:R-:W-:Y:S01]  /*1de0*/  IADD3 R25, PT, PT, R16, R23.reuse, RZ ;  /* 0x0000001710197210 */ /* 0x080fe20007ffe0ff */
[----:B------:R-:W-:Y:S01]  /*1df0*/  IMAD R15, R23, 0x38, R35 ;  /* 0x00000038170f7824 */ /* 0x000fe200078e0223 */
[----:B------:R-:W-:Y:S02]  /*1e00*/  LOP3.LUT R56, R56, 0xfffffffd, RZ, 0xc0, !PT ;  /* 0xfffffffd38387812 */ /* 0x000fe400078ec0ff */
[----:B------:R-:W-:Y:S02]  /*1e10*/  LOP3.LUT P4, RZ, R16, R23, RZ, 0xfc, !PT ;  /* 0x0000001710ff7212 */ /* 0x000fe4000788fcff */
[----:B------:R-:W-:Y:S02]  /*1e20*/  @P6 LOP3.LUT R56, R56, 0x2, RZ, 0xfc, !PT ;  /* 0x0000000238386812 */ /* 0x000fe400078efcff */
[----:B------:R-:W-:-:S02]  /*1e30*/  LOP3.LUT R34, R34, 0xffff, RZ, 0xc0, !PT ;  /* 0x0000ffff22227812 */ /* 0x000fc400078ec0ff */
[----:B------:R-:W-:Y:S02]  /*1e40*/  LOP3.LUT R56, R56, 0xfffffffe, RZ, 0xc0, !PT ;  /* 0xfffffffe38387812 */ /* 0x000fe400078ec0ff */
[----:B------:R-:W-:Y:S02]  /*1e50*/  LOP3.LUT R21, R21, 0xffff, RZ, 0xc0, !PT ;  /* 0x0000ffff15157812 */ /* 0x000fe400078ec0ff */
[----:B------:R-:W-:Y:S02]  /*1e60*/  LOP3.LUT R19, R19, 0xffff, RZ, 0xc0, !PT ;  /* 0x0000ffff13137812 */ /* 0x000fe400078ec0ff */
[----:B------:R-:W-:Y:S01]  /*1e70*/  ISETP.GT.U32.OR P4, PT, R25, 0x38, !P4 ;  /* 0x000000381900780c */ /* 0x000fe20006784470 */
[----:B------:R-:W-:Y:S01]  /*1e80*/  IMAD R16, R21, 0x3a, R34 ;  /* 0x0000003a15107824 */ /* 0x000fe200078e0222 */
[----:B------:R-:W-:Y:S02]  /*1e90*/  LOP3.LUT R17, R17, 0xffff, RZ, 0xc0, !PT ;  /* 0x0000ffff11117812 */ /* 0x000fe400078ec0ff */
[----:B------:R-:W-:-:S02]  /*1ea0*/  @P5 LOP3.LUT R56, R56, 0x1, RZ, 0xfc, !PT ;  /* 0x0000000138385812 */ /* 0x000fc400078efcff */
[----:B------:R-:W-:Y:S02]  /*1eb0*/  ISETP.LT.U32.OR P5, PT, R19, 0xffc8, P0 ;  /* 0x0000ffc81300780c */ /* 0x000fe400007a1470 */
[----:B------:R-:W-:Y:S02]  /*1ec0*/  ISETP.LT.U32.OR P3, PT, R26, 0xffc8, P3 ;  /* 0x0000ffc81a00780c */ /* 0x000fe40001f61470 */
[----:B------:R-:W-:Y:S02]  /*1ed0*/  ISETP.NE.AND P1, PT, R31, RZ, PT ;  /* 0x000000ff1f00720c */ /* 0x000fe40003f25270 */
[----:B------:R-:W-:Y:S02]  /*1ee0*/  ISETP.LT.U32.OR P4, PT, R17, 0xffc8, P4 ;  /* 0x0000ffc81100780c */ /* 0x000fe40002781470 */
[----:B---3--:R-:W-:-:S13]  /*1ef0*/  ISETP.NE.AND P0, PT, R24, RZ, PT ;  /* 0x000000ff1800720c */ /* 0x008fda0003f05270 */
.L_x_5:
[----:B------:R-:W-:Y:S01]  /*1f00*/  P2R R20, PR, RZ, 0x10 ;  /* 0x00000010ff147803 */ /* 0x000fe20000000000 */
[----:B------:R-:W0:Y:S01]  /*1f10*/  @!P0 LDC.64 R34, c[0x0][0x380] ;  /* 0x0000e000ff228b82 */ /* 0x000e220000000a00 */
[----:B------:R-:W-:Y:S01]  /*1f20*/  P2R R21, PR, RZ, 0x8 ;  /* 0x00000008ff157803 */ /* 0x000fe20000000000 */
[----:B------:R-:W-:Y:S01]  /*1f30*/  @!P1 IMAD R43, R18, 0xc400, R11 ;  /* 0x0000c400122b9824 */ /* 0x000fe200078e020b */
[C---:B------:R-:W-:Y:S02]  /*1f40*/  LOP3.LUT P4, RZ, R56.reuse, 0x8, RZ, 0xc0, !PT ;  /* 0x0000000838ff7812 */ /* 0x040fe4000788c0ff */
[C---:B------:R-:W-:Y:S02]  /*1f50*/  LOP3.LUT P3, RZ, R56.reuse, 0x4, RZ, 0xc0, !PT ;  /* 0x0000000438ff7812 */ /* 0x040fe4000786c0ff */
[----:B------:R-:W-:Y:S01]  /*1f60*/  P2R R22, PR, RZ, 0x20 ;  /* 0x00000020ff167803 */ /* 0x000fe20000000000 */
[----:B------:R-:W1:Y:S01]  /*1f70*/  @!P1 LDC.64 R30, c[0x0][0x380] ;  /* 0x0000e000ff1e9b82 */ /* 0x000e620000000a00 */
[----:B------:R-:W-:-:S02]  /*1f80*/  LOP3.LUT P5, RZ, R56, 0x2, RZ, 0xc0, !PT ;  /* 0x0000000238ff7812 */ /* 0x000fc400078ac0ff */
[----:B------:R-:W-:Y:S02]  /*1f90*/  P2R R46, PR, RZ, 0x4 ;  /* 0x00000004ff2e7803 */ /* 0x000fe40000000000 */
[----:B------:R-:W-:Y:S02]  /*1fa0*/  LOP3.LUT P6, RZ, R56, 0x1, RZ, 0xc0, !PT ;  /* 0x0000000138ff7812 */ /* 0x000fe400078cc0ff */
[----:B------:R-:W-:Y:S01]  /*1fb0*/  MOV R40, RZ ;  /* 0x000000ff00287202 */ /* 0x000fe20000000f00 */
[----:B------:R-:W2:Y:S01]  /*1fc0*/  @!P4 LDC.64 R38, c[0x0][0x380] ;  /* 0x0000e000ff26cb82 */ /* 0x000ea20000000a00 */
[C---:B------:R-:W-:Y:S01]  /*1fd0*/  @!P4 IMAD R17, R18.reuse, 0xc400, R7 ;  /* 0x0000c4001211c824 */ /* 0x040fe200078e0207 */
[----:B------:R-:W-:Y:S01]  /*1fe0*/  P2R R47, PR, RZ, 0x40 ;  /* 0x00000040ff2f7803 */ /* 0x000fe20000000000 */
[----:B------:R-:W-:Y:S01]  /*1ff0*/  @!P3 IMAD R19, R18, 0xc400, R59 ;  /* 0x0000c4001213b824 */ /* 0x000fe200078e023b */
[----:B------:R-:W-:-:S04]  /*2000*/  MOV R44, RZ ;  /* 0x000000ff002c7202 */ /* 0x000fc80000000f00 */
[----:B------:R-:W3:Y:S08]  /*2010*/  @!P3 LDC.64 R36, c[0x0][0x380] ;  /* 0x0000e000ff24bb82 */ /* 0x000ef00000000a00 */
[----:B------:R-:W4:Y:S01]  /*2020*/  @!P5 LDC.64 R32, c[0x0][0x380] ;  /* 0x0000e000ff20db82 */ /* 0x000f220000000a00 */
[----:B-1----:R-:W-:Y:S01]  /*2030*/  @!P1 IMAD.WIDE.U32 R30, R43, 0x4, R30 ;  /* 0x000000042b1e9825 */ /* 0x002fe200078e001e */
[----:B------:R-:W-:-:S03]  /*2040*/  CS2R R42, SRZ ;  /* 0x00000000002a7805 */ /* 0x000fc6000001ff00 */
[----:B--2---:R-:W-:Y:S01]  /*2050*/  @!P4 IMAD.WIDE R38, R17, 0x4, R38 ;  /* 0x000000041126c825 */ /* 0x004fe200078e0226 */
[----:B------:R-:W-:Y:S02]  /*2060*/  ISETP.NE.AND P4, PT, R20, RZ, PT ;  /* 0x000000ff1400720c */ /* 0x000fe40003f85270 */
[----:B------:R-:W1:Y:S08]  /*2070*/  @!P6 LDC.64 R28, c[0x0][0x380] ;  /* 0x0000e000ff1ceb82 */ /* 0x000e700000000a00 */
[----:B------:R-:W-:Y:S01]  /*2080*/  BAR.SYNC.DEFER_BLOCKING 0x0 ;  /* 0x0000000000007b1d */ /* 0x000fe20000010000 */
[----:B------:R-:W-:Y:S01]  /*2090*/  LOP3.LUT P6, RZ, R56, 0x2, RZ, 0xc0, !PT ;  /* 0x0000000238ff7812 */ /* 0x000fe200078cc0ff */
[----:B------:R-:W-:-:S02]  /*20a0*/  @!P0 IMAD R17, R18, 0xc400, R10 ;  /* 0x0000c40012118824 */ /* 0x000fc400078e020a */
[----:B---3--:R-:W-:Y:S01]  /*20b0*/  @!P3 IMAD.WIDE.U32 R36, R19, 0x4, R36 ;  /* 0x000000041324b825 */ /* 0x008fe200078e0024 */
[----:B------:R-:W-:-:S03]  /*20c0*/  ISETP.NE.AND P3, PT, R21, RZ, PT ;  /* 0x000000ff1500720c */ /* 0x000fc60003f65270 */
[----:B------:R-:W2:Y:S01]  /*20d0*/  @!P2 LDC.64 R20, c[0x0][0x380] ;  /* 0x0000e000ff14ab82 */ /* 0x000ea20000000a00 */
[----:B------:R-:W-:Y:S01]  /*20e0*/  LOP3.LUT P2, RZ, R56, 0x4, RZ, 0xc0, !PT ;  /* 0x0000000438ff7812 */ /* 0x000fe2000784c0ff */
[----:B------:R-:W-:Y:S01]  /*20f0*/  @!P5 IMAD R19, R18, 0xc400, R57 ;  /* 0x0000c4001213d824 */ /* 0x000fe200078e0239 */
[----:B------:R-:W-:Y:S01]  /*2100*/  ISETP.NE.AND P5, PT, R22, RZ, PT ;  /* 0x000000ff1600720c */ /* 0x000fe20003fa5270 */
[----:B0-----:R-:W-:Y:S01]  /*2110*/  @!P0 IMAD.WIDE.U32 R34, R17, 0x4, R34 ;  /* 0x0000000411228825 */ /* 0x001fe200078e0022 */
[----:B------:R-:W-:Y:S01]  /*2120*/  P2R R45, PR, RZ, 0x4 ;  /* 0x00000004ff2d7803 */ /* 0x000fe20000000000 */
[----:B------:R0:W3:Y:S01]  /*2130*/  @!P1 LDG.E.CONSTANT R42, desc[UR8][R30.64] ;  /* 0x000000081e2a9981 */ /* 0x0000e2000c1e9900 */
[----:B------:R-:W-:Y:S01]  /*2140*/  LOP3.LUT P2, RZ, R56, 0x8, RZ, 0xc0, !PT ;  /* 0x0000000838ff7812 */ /* 0x000fe2000784c0ff */
[----:B------:R-:W5:Y:S01]  /*2150*/  @!P4 LDC.64 R22, c[0x0][0x380] ;  /* 0x0000e000ff16cb82 */ /* 0x000f620000000a00 */
[----:B------:R-:W-:Y:S01]  /*2160*/  IMAD.MOV.U32 R17, RZ, RZ, RZ ;  /* 0x000000ffff117224 */ /* 0x000fe200078e00ff */
[----:B------:R0:W3:Y:S01]  /*2170*/  @!P0 LDG.E.CONSTANT R44, desc[UR8][R34.64] ;  /* 0x00000008222c8981 */ /* 0x0000e2000c1e9900 */
[----:B----4-:R-:W-:-:S05]  /*2180*/  @!P6 IMAD.WIDE.U32 R32, R19, 0x4, R32 ;  /* 0x000000041320e825 */ /* 0x010fca00078e0020 */
[----:B------:R-:W4:Y:S01]  /*2190*/  @!P3 LDC.64 R24, c[0x0][0x380] ;  /* 0x0000e000ff18bb82 */ /* 0x000f220000000a00 */
[----:B------:R0:W3:Y:S04]  /*21a0*/  @!P6 LDG.E.CONSTANT R43, desc[UR8][R32.64] ;  /* 0x00000008202be981 */ /* 0x0000e8000c1e9900 */
[----:B------:R1:W3:Y:S01]  /*21b0*/  @!P2 LDG.E.CONSTANT R40, desc[UR8][R38.64] ;  /* 0x000000082628a981 */ /* 0x0002e2000c1e9900 */
[----:B------:R-:W-:Y:S02]  /*21c0*/  ISETP.NE.AND P2, PT, R45, RZ, PT ;  /* 0x000000ff2d00720c */ /* 0x000fe40003f45270 */
[----:B------:R-:W4:Y:S01]  /*21d0*/  @!P5 LDC.64 R26, c[0x0][0x380] ;  /* 0x0000e000ff1adb82 */ /* 0x000f220000000a00 */
[----:B------:R-:W-:-:S10]  /*21e0*/  ISETP.NE.AND P6, PT, R47, RZ, PT ;  /* 0x000000ff2f00720c */ /* 0x000fd40003fc5270 */
[----:B------:R1:W3:Y:S01]  /*21f0*/  @!P2 LDG.E.CONSTANT R17, desc[UR8][R36.64] ;  /* 0x000000082411a981 */ /* 0x0002e2000c1e9900 */
[----:B------:R-:W-:Y:S01]  /*2200*/  ISETP.NE.AND P2, PT, R46, RZ, PT ;  /* 0x000000ff2e00720c */ /* 0x000fe20003f45270 */
[C---:B------:R-:W-:Y:S02]  /*2210*/  @!P5 IMAD R46, R18.reuse, 0xc400, R8 ;  /* 0x0000c400122ed824 */ /* 0x040fe400078e0208 */
[C---:B------:R-:W-:Y:S02]  /*2220*/  @!P6 IMAD R19, R18.reuse, 0xc400, R55 ;  /* 0x0000c4001213e824 */ /* 0x040fe400078e0237 */
[C---:B------:R-:W-:Y:S02]  /*2230*/  @!P4 IMAD R47, R18.reuse, 0xc400, R15 ;  /* 0x0000c400122fc824 */ /* 0x040fe400078e020f */
[----:B------:R-:W-:Y:S02]  /*2240*/  @!P3 IMAD R69, R18, 0xc400, R13 ;  /* 0x0000c4001245b824 */ /* 0x000fe400078e020d */
[----:B------:R-:W-:Y:S01]  /*2250*/  @!P5 IMAD.IADD R46, R14, 0x1, R46 ;  /* 0x000000010e2ed824 */ /* 0x000fe200078e022e */
[----:B0-----:R-:W-:-:S03]  /*2260*/  MOV R30, RZ ;  /* 0x000000ff001e7202 */ /* 0x001fc60000000f00 */
[----:B------:R-:W-:Y:S01]  /*2270*/  @!P2 IMAD R45, R18, 0xc400, R12 ;  /* 0x0000c400122da824 */ /* 0x000fe200078e020c */
[----:B------:R-:W-:Y:S01]  /*2280*/  MOV R34, RZ ;  /* 0x000000ff00227202 */ /* 0x000fe20000000f00 */
[----:B------:R-:W-:Y:S01]  /*2290*/  IMAD.MOV.U32 R32, RZ, RZ, RZ ;  /* 0x000000ffff207224 */ /* 0x000fe200078e00ff */
[----:B-1----:R-:W-:Y:S01]  /*22a0*/  MOV R38, RZ ;  /* 0x000000ff00267202 */ /* 0x002fe20000000f00 */
[----:B------:R-:W-:Y:S02]  /*22b0*/  IMAD.MOV.U32 R36, RZ, RZ, RZ ;  /* 0x000000ffff247224 */ /* 0x000fe400078e00ff */
[----:B------:R-:W-:-:S04]  /*22c0*/  @!P6 IMAD.WIDE.U32 R28, R19, 0x4, R28 ;  /* 0x00000004131ce825 */ /* 0x000fc800078e001c */
[----:B--2---:R-:W-:Y:S01]  /*22d0*/  @!P2 IMAD.WIDE.U32 R20, R45, 0x4, R20 ;  /* 0x000000042d14a825 */ /* 0x004fe200078e0014 */
[----:B------:R-:W2:Y:S03]  /*22e0*/  @!P6 LDG.E.CONSTANT R30, desc[UR8][R28.64] ;  /* 0x000000081c1ee981 */ /* 0x000ea6000c1e9900 */
[----:B-----5:R-:W-:Y:S01]  /*22f0*/  @!P4 IMAD.WIDE.U32 R22, R47, 0x4, R22 ;  /* 0x000000042f16c825 */ /* 0x020fe200078e0016 */
[----:B------:R-:W5:Y:S03]  /*2300*/  @!P2 LDG.E.CONSTANT R32, desc[UR8][R20.64] ;  /* 0x000000081420a981 */ /* 0x000f66000c1e9900 */
[----:B----4-:R-:W-:Y:S01]  /*2310*/  @!P3 IMAD.WIDE.U32 R24, R69, 0x4, R24 ;  /* 0x000000044518b825 */ /* 0x010fe200078e0018 */
[----:B------:R-:W4:Y:S03]  /*2320*/  @!P4 LDG.E.CONSTANT R34, desc[UR8][R22.64] ;  /* 0x000000081622c981 */ /* 0x000f26000c1e9900 */
[----:B------:R-:W-:Y:S01]  /*2330*/  @!P5 IMAD.WIDE.U32 R26, R46, 0x4, R26 ;  /* 0x000000042e1ad825 */ /* 0x000fe200078e001a */
[----:B------:R-:W4:Y:S04]  /*2340*/  @!P3 LDG.E.CONSTANT R36, desc[UR8][R24.64] ;  /* 0x000000081824b981 */ /* 0x000f28000c1e9900 */
[----:B------:R-:W4:Y:S01]  /*2350*/  @!P5 LDG.E.CONSTANT R38, desc[UR8][R26.64] ;  /* 0x000000081a26d981 */ /* 0x000f22000c1e9900 */
[----:B------:R-:W0:Y:S01]  /*2360*/  S2UR UR5, SR_CgaCtaId ;  /* 0x00000000000579c3 */ /* 0x000e220000008800 */
[----:B------:R-:W1:Y:S01]  /*2370*/  S2R R19, SR_TID.X ;  /* 0x0000000000137919 */ /* 0x000e620000002100 */
[----:B------:R-:W-:-:S02]  /*2380*/  UMOV UR4, 0x400 ;  /* 0x0000040000047882 */ /* 0x000fc40000000000 */
[----:B0-----:R-:W-:-:S06]  /*2390*/  ULEA UR6, UR5, UR4, 0x18 ;  /* 0x0000000405067291 */ /* 0x001fcc000f8ec0ff */
[C---:B-1----:R-:W-:Y:S02]  /*23a0*/  LEA R31, R19.reuse, UR6, 0x2 ;  /* 0x00000006131f7c11 */ /* 0x042fe4000f8e10ff */
[----:B------:R-:W-:Y:S01]  /*23b0*/  ISETP.GT.U32.AND P6, PT, R19, 0x13f, PT ;  /* 0x0000013f1300780c */ /* 0x000fe20003fc4070 */
[----:B------:R-:W-:Y:S02]  /*23c0*/  BSSY.RECONVERGENT B0, `(.L_x_0) ;  /* 0x0000017000007945 */ /* 0x000fe40003800200 */
[----:B---3--:R0:W-:Y:S04]  /*23d0*/  STS [R31+0x3800], R42 ;  /* 0x0038002a1f007388 */ /* 0x0081e80000000800 */
[----:B------:R0:W-:Y:S04]  /*23e0*/  STS [R31+0x1c00], R44 ;  /* 0x001c002c1f007388 */ /* 0x0001e80000000800 */
[----:B------:R0:W-:Y:S04]  /*23f0*/  STS [R31+0x2a00], R43 ;  /* 0x002a002b1f007388 */ /* 0x0001e80000000800 */
[----:B------:R0:W-:Y:S04]  /*2400*/  STS [R31], R40 ;  /* 0x000000281f007388 */ /* 0x0001e80000000800 */
[----:B------:R0:W-:Y:S04]  /*2410*/  STS [R31+0xe00], R17 ;  /* 0x000e00111f007388 */ /* 0x0001e80000000800 */
[----:B--2---:R0:W-:Y:S04]  /*2420*/  STS [R31+0x4600], R30 ;  /* 0x0046001e1f007388 */ /* 0x0041e80000000800 */
[----:B-----5:R0:W-:Y:S04]  /*2430*/  STS [R31+0x5400], R32 ;  /* 0x005400201f007388 */ /* 0x0201e80000000800 */
[----:B----4-:R0:W-:Y:S04]  /*2440*/  STS [R31+0x6200], R34 ;  /* 0x006200221f007388 */ /* 0x0101e80000000800 */
[----:B------:R0:W-:Y:S04]  /*2450*/  STS [R31+0x7000], R36 ;  /* 0x007000241f007388 */ /* 0x0001e80000000800 */
[----:B------:R0:W-:Y:S01]  /*2460*/  STS [R31+0x7e00], R38 ;  /* 0x007e00261f007388 */ /* 0x0001e20000000800 */
[----:B------:R-:W-:Y:S05]  /*2470*/  @P6 BRA `(.L_x_1) ;  /* 0x00000000002c6947 */ /* 0x000fea0003800000 */
[----:B------:R-:W-:Y:S01]  /*2480*/  LOP3.LUT P6, RZ, R56, 0x10, RZ, 0xc0, !PT ;  /* 0x0000001038ff7812 */ /* 0x000fe200078cc0ff */
[----:B------:R-:W-:Y:S01]  /*2490*/  BSSY.RECONVERGENT B1, `(.L_x_2) ;  /* 0x0000008000017945 */ /* 0x000fe20003800200 */
[----:B------:R-:W-:-:S11]  /*24a0*/  IMAD.MOV.U32 R20, RZ, RZ, RZ ;  /* 0x000000ffff147224 */ /* 0x000fd600078e00ff */
[----:B------:R-:W-:Y:S05]  /*24b0*/  @P6 BRA `(.L_x_3) ;  /* 0x0000000000146947 */ /* 0x000fea0003800000 */
[----:B------:R-:W1:Y:S01]  /*24c0*/  LDC.64 R20, c[0x0][0x380] ;  /* 0x0000e000ff147b82 */ /* 0x000e620000000a00 */
[----:B0-----:R-:W-:-:S05]  /*24d0*/  IMAD R17, R18, 0xc400, R9 ;  /* 0x0000c40012117824 */ /* 0x001fca00078e0209 */
[----:B------:R-:W-:-:S05]  /*24e0*/  IADD3 R17, PT, PT, R2, R17, RZ ;  /* 0x0000001102117210 */ /* 0x000fca0007ffe0ff */
[----:B-1----:R-:W-:-:S06]  /*24f0*/  IMAD.WIDE.U32 R20, R17, 0x4, R20 ;  /* 0x0000000411147825 */ /* 0x002fcc00078e0014 */
[----:B------:R1:W5:Y:S02]  /*2500*/  LDG.E.CONSTANT R20, desc[UR8][R20.64] ;  /* 0x0000000814147981 */ /* 0x000364000c1e9900 */
.L_x_3:
[----:B------:R-:W-:Y:S05]  /*2510*/  BSYNC.RECONVERGENT B1 ;  /* 0x0000000000017941 */ /* 0x000fea0003800200 */
.L_x_2:
[----:B-----5:R2:W-:Y:S02]  /*2520*/  STS [R31+0x8c00], R20 ;  /* 0x008c00141f007388 */ /* 0x0205e40000000800 */
.L_x_1:
[----:B------:R-:W-:Y:S05]  /*2530*/  BSYNC.RECONVERGENT B0 ;  /* 0x0000000000007941 */ /* 0x000fea0003800200 */
.L_x_0:
[----:B-12---:R-:W1:Y:S01]  /*2540*/  LDC.64 R20, c[0x0][0x388] ;  /* 0x0000e200ff147b82 */ /* 0x006e620000000a00 */
[----:B------:R-:W-:Y:S01]  /*2550*/  ISETP.GT.U32.AND P6, PT, R19, 0x1ff, PT ;  /* 0x000001ff1300780c */ /* 0x000fe20003fc4070 */
[C---:B------:R-:W-:Y:S02]  /*2560*/  IMAD R23, R18.reuse, 0x90, R3 ;  /* 0x0000009012177824 */ /* 0x040fe400078e0203 */
[----:B0-----:R-:W-:-:S10]  /*2570*/  IMAD R17, R18, 0x90, R4 ;  /* 0x0000009012117824 */ /* 0x001fd400078e0204 */
[----:B------:R-:W-:-:S04]  /*2580*/  @!P6 IMAD R25, R18, 0x90, R5 ;  /* 0x000000901219e824 */ /* 0x000fc800078e0205 */
[----:B-1----:R-:W-:-:S04]  /*2590*/  @!P6 IMAD.WIDE.U32 R24, R25, 0x4, R20 ;  /* 0x000000041918e825 */ /* 0x002fc800078e0014 */
[--C-:B------:R-:W-:Y:S02]  /*25a0*/  IMAD.WIDE.U32 R22, R23, 0x4, R20.reuse ;  /* 0x0000000417167825 */ /* 0x100fe400078e0014 */
[----:B------:R-:W2:Y:S01]  /*25b0*/  @!P6 LDG.E.CONSTANT R24, desc[UR8][R24.64] ;  /* 0x000000081818e981 */ /* 0x000ea2000c1e9900 */
[----:B------:R-:W-:Y:S01]  /*25c0*/  UIADD3 UR4, UPT, UPT, UR4, 0x9100, URZ ;  /* 0x0000910004047890 */ /* 0x000fe2000fffe0ff */
[----:B------:R-:W-:Y:S02]  /*25d0*/  IMAD.WIDE.U32 R20, R17, 0x4, R20 ;  /* 0x0000000411147825 */ /* 0x000fe400078e0014 */
[----:B------:R-:W3:Y:S01]  /*25e0*/  LDG.E.CONSTANT R22, desc[UR8][R22.64] ;  /* 0x0000000816167981 */ /* 0x000ee2000c1e9900 */
[----:B------:R-:W-:-:S03]  /*25f0*/  ULEA UR4, UR5, UR4, 0x18 ;  /* 0x0000000405047291 */ /* 0x000fc6000f8ec0ff */
[----:B------:R-:W4:Y:S03]  /*2600*/  LDG.E.CONSTANT R20, desc[UR8][R20.64] ;  /* 0x0000000814147981 */ /* 0x000f26000c1e9900 */
[----:B------:R-:W-:Y:S01]  /*2610*/  LEA R27, R19, UR4, 0x2 ;  /* 0x00000004131b7c11 */ /* 0x000fe2000f8e10ff */
[----:B------:R-:W-:-:S04]  /*2620*/  IMAD.MOV.U32 R17, RZ, RZ, RZ ;  /* 0x000000ffff117224 */ /* 0x000fc800078e00ff */
[----:B--2---:R0:W-:Y:S04]  /*2630*/  @!P6 STS [R27+0x1c00], R24 ;  /* 0x001c00181b00e388 */ /* 0x0041e80000000800 */
[----:B---3--:R0:W-:Y:S04]  /*2640*/  STS [R27], R22 ;  /* 0x000000161b007388 */ /* 0x0081e80000000800 */
[----:B----4-:R0:W-:Y:S01]  /*2650*/  STS [R27+0xe00], R20 ;  /* 0x000e00141b007388 */ /* 0x0101e20000000800 */
[----:B------:R-:W-:Y:S06]  /*2660*/  BAR.SYNC.DEFER_BLOCKING 0x0 ;  /* 0x0000000000007b1d */ /* 0x000fec0000010000 */
.L_x_4:
[C---:B------:R-:W-:Y:S02]  /*2670*/  IMAD R58, R17.reuse, 0x488, R16 ;  /* 0x00000488113a7824 */ /* 0x040fe400078e0210 */
[C---:B------:R-:W-:Y:S01]  /*2680*/  IMAD R60, R17.reuse, 0x48, R0 ;  /* 0x00000048113c7824 */ /* 0x040fe200078e0200 */
[----:B------:R-:W-:Y:S02]  /*2690*/  IADD3 R17, PT, PT, R17, 0x1, RZ ;  /* 0x0000000111117810 */ /* 0x000fe40007ffe0ff */
[----:B------:R-:W-:Y:S02]  /*26a0*/  LEA R58, R58, UR6, 0x2 ;  /* 0x000000063a3a7c11 */ /* 0x000fe4000f8e10ff */
[----:B------:R-:W-:Y:S01]  /*26b0*/  LDS.64 R36, [R60] ;  /* 0x000000003c247984 */ /* 0x000fe20000000a00 */
[----:B------:R-:W-:-:S03]  /*26c0*/  ISETP.NE.AND P6, PT, R17, 0x8, PT ;  /* 0x000000081100780c */ /* 0x000fc60003fc5270 */
[----:B------:R-:W1:Y:S04]  /*26d0*/  LDS.64 R30, [R58] ;  /* 0x000000003a1e7984 */ /* 0x000e680000000a00 */
[----:B------:R-:W2:Y:S04]  /*26e0*/  LDS.64 R44, [R60+0x1200] ;  /* 0x001200003c2c7984 */ /* 0x000ea80000000a00 */
[----:B------:R-:W3:Y:S04]  /*26f0*/  LDS.64 R46, [R58+0x8] ;  /* 0x000008003a2e7984 */ /* 0x000ee80000000a00 */
[----:B------:R-:W4:Y:S04]  /*2700*/  LDS.64 R38, [R60+0x1208] ;  /* 0x001208003c267984 */ /* 0x000f280000000a00 */
[----:B------:R-:W5:Y:S04]  /*2710*/  LDS.64 R34, [R60+0x8] ;  /* 0x000008003c227984 */ /* 0x000f680000000a00 */
[----:B0-----:R-:W0:Y:S04]  /*2720*/  LDS.64 R26, [R58+0x10] ;  /* 0x000010003a1a7984 */ /* 0x001e280000000a00 */
[----:B------:R-:W-:Y:S04]  /*2730*/  LDS.64 R20, [R60+0x1220] ;  /* 0x001220003c147984 */ /* 0x000fe80000000a00 */
[----:B------:R-:W0:Y:S04]  /*2740*/  LDS.64 R42, [R58+0x910] ;  /* 0x000910003a2a7984 */ /* 0x000e280000000a00 */
[----:B------:R-:W0:Y:S04]  /*2750*/  LDS.64 R22, [R60+0x20] ;  /* 0x000020003c167984 */ /* 0x000e280000000a00 */
[----:B------:R-:W0:Y:S04]  /*2760*/  LDS.64 R28, [R60+0x1228] ;  /* 0x001228003c1c7984 */ /* 0x000e280000000a00 */
[----:B------:R-:W0:Y:S01]  /*2770*/  LDS.64 R32, [R60+0x28] ;  /* 0x000028003c207984 */ /* 0x000e220000000a00 */
[----:B-1----:R-:W-:Y:S01]  /*2780*/  FFMA R40, R30, R36, R41 ;  /* 0x000000241e287223 */ /* 0x002fe20000000029 */
[----:B------:R-:W-:-:S02]  /*2790*/  FFMA R48, R36, R31, R63 ;  /* 0x0000001f24307223 */ /* 0x000fc4000000003f */
[----:B------:R-:W1:Y:S01]  /*27a0*/  LDS.64 R24, [R58+0x918] ;  /* 0x000918003a187984 */ /* 0x000e620000000a00 */
[-C--:B--2---:R-:W-:Y:S01]  /*27b0*/  FFMA R30, R30, R44.reuse, R61 ;  /* 0x0000002c1e1e7223 */ /* 0x084fe2000000003d */
[-C--:B------:R-:W-:Y:S01]  /*27c0*/  FFMA R50, R44, R31.reuse, R53 ;  /* 0x0000001f2c327223 */ /* 0x080fe20000000035 */
[-C--:B------:R-:W-:Y:S01]  /*27d0*/  FFMA R53, R37, R31.reuse, R40 ;  /* 0x0000001f25357223 */ /* 0x080fe20000000028 */
[----:B---3--:R-:W-:Y:S01]  /*27e0*/  FFMA R62, R46, R44, R65 ;  /* 0x0000002c2e3e7223 */ /* 0x008fe20000000041 */
[C---:B------:R-:W-:Y:S01]  /*27f0*/  FFMA R31, R45.reuse, R31, R30 ;  /* 0x0000001f2d1f7223 */ /* 0x040fe2000000001e */
[----:B------:R-:W2:Y:S01]  /*2800*/  LDS.64 R40, [R58+0x920] ;  /* 0x000920003a287984 */ /* 0x000ea20000000a00 */
[-C--:B------:R-:W-:Y:S01]  /*2810*/  FFMA R44, R44, R47.reuse, R51 ;  /* 0x0000002f2c2c7223 */ /* 0x080fe20000000033 */
[----:B------:R-:W-:Y:S01]  /*2820*/  FFMA R52, R46, R36, R67 ;  /* 0x000000242e347223 */ /* 0x000fe20000000043 */
[-C--:B------:R-:W-:Y:S01]  /*2830*/  FFMA R51, R45, R46.reuse, R50 ;  /* 0x0000002e2d337223 */ /* 0x080fe20000000032 */
[-C--:B------:R-:W-:Y:S01]  /*2840*/  FFMA R36, R36, R47.reuse, R49 ;  /* 0x0000002f24247223 */ /* 0x080fe20000000031 */
[-C--:B----4-:R-:W-:Y:S01]  /*2850*/  FFMA R50, R38, R46.reuse, R31 ;  /* 0x0000002e26327223 */ /* 0x090fe2000000001f */
[CC--:B------:R-:W-:Y:S01]  /*2860*/  FFMA R49, R37.reuse, R46.reuse, R48 ;  /* 0x0000002e25317223 */ /* 0x0c0fe20000000030 */
[----:B------:R-:W3:Y:S01]  /*2870*/  LDS.64 R30, [R58+0xe8] ;  /* 0x0000e8003a1e7984 */ /* 0x000ee20000000a00 */
[C---:B-----5:R-:W-:Y:S01]  /*2880*/  FFMA R48, R34.reuse, R46, R53 ;  /* 0x0000002e22307223 */ /* 0x060fe20000000035 */
[-C--:B------:R-:W-:Y:S01]  /*2890*/  FFMA R53, R37, R47.reuse, R52 ;  /* 0x0000002f25357223 */ /* 0x080fe20000000034 */
[-C--:B------:R-:W-:Y:S01]  /*28a0*/  FFMA R61, R45, R47.reuse, R62 ;  /* 0x0000002f2d3d7223 */ /* 0x080fe2000000003e */
[-C--:B------:R-:W-:Y:S01]  /*28b0*/  FFMA R52, R34, R47.reuse, R49 ;  /* 0x0000002f22347223 */ /* 0x080fe20000000031 */
[----:B------:R-:W-:Y:S01]  /*28c0*/  FFMA R62, R38, R47, R51 ;  /* 0x0000002f263e7223 */ /* 0x000fe20000000033 */
[-C--:B0-----:R-:W-:Y:S01]  /*28d0*/  FFMA R66, R37, R26.reuse, R36 ;  /* 0x0000001a25427223 */ /* 0x081fe20000000024 */
[----:B------:R-:W0:Y:S01]  /*28e0*/  LDS.64 R46, [R60+0x10] ;  /* 0x000010003c2e7984 */ /* 0x000e220000000a00 */
[-C--:B------:R-:W-:Y:S01]  /*28f0*/  FFMA R49, R45, R26.reuse, R44 ;  /* 0x0000001a2d317223 */ /* 0x080fe2000000002c */
[C---:B------:R-:W-:Y:S01]  /*2900*/  FFMA R64, R34.reuse, R26, R53 ;  /* 0x0000001a22407223 */ /* 0x040fe20000000035 */
[-C--:B------:R-:W-:Y:S01]  /*2910*/  FFMA R66, R34, R27.reuse, R66 ;  /* 0x0000001b22427223 */ /* 0x080fe20000000042 */
[----:B------:R-:W4:Y:S01]  /*2920*/  LDS.64 R44, [R60+0x1210] ;  /* 0x001210003c2c7984 */ /* 0x000f220000000a00 */
[C---:B------:R-:W-:Y:S01]  /*2930*/  FFMA R68, R38.reuse, R27, R49 ;  /* 0x0000001b26447223 */ /* 0x040fe20000000031 */
[----:B------:R-:W-:Y:S01]  /*2940*/  FFMA R49, R21, R42, R50 ;  /* 0x0000002a15317223 */ /* 0x000fe20000000032 */
[----:B------:R-:W-:Y:S01]  /*2950*/  FFMA R26, R38, R26, R61 ;  /* 0x0000001a261a7223 */ /* 0x000fe2000000003d */
[----:B------:R-:W5:Y:S01]  /*2960*/  LDS.64 R36, [R58+0xf0] ;  /* 0x0000f0003a247984 */ /* 0x000f620000000a00 */
[C---:B------:R-:W-:Y:S01]  /*2970*/  FFMA R27, R23.reuse, R42, R48 ;  /* 0x0000002a171b7223 */ /* 0x040fe20000000030 */
[-C--:B------:R-:W-:Y:S01]  /*2980*/  FFMA R51, R23, R43.reuse, R52 ;  /* 0x0000002b17337223 */ /* 0x080fe20000000034 */
[-C--:B------:R-:W-:Y:S01]  /*2990*/  FFMA R53, R21, R43.reuse, R62 ;  /* 0x0000002b15357223 */ /* 0x080fe2000000003e */
[----:B------:R-:W-:-:S02]  /*29a0*/  FFMA R38, R28, R43, R49 ;  /* 0x0000002b1c267223 */ /* 0x000fc40000000031 */
[----:B------:R-:W5:Y:S01]  /*29b0*/  LDS.64 R48, [R58+0xf8] ;  /* 0x0000f8003a307984 */ /* 0x000f620000000a00 */
[----:B------:R-:W-:Y:S01]  /*29c0*/  FFMA R34, R32, R43, R27 ;  /* 0x0000002b20227223 */ /* 0x000fe2000000001b */
[CC--:B-1----:R-:W-:Y:S01]  /*29d0*/  FFMA R27, R23.reuse, R24.reuse, R64 ;  /* 0x00000018171b7223 */ /* 0x0c2fe20000000040 */
[-C--:B------:R-:W-:Y:S01]  /*29e0*/  FFMA R43, R23, R25.reuse, R66 ;  /* 0x00000019172b7223 */ /* 0x080fe20000000042 */
[C---:B------:R-:W-:Y:S01]  /*29f0*/  FFMA R23, R21.reuse, R24, R26 ;  /* 0x0000001815177223 */ /* 0x040fe2000000001a */
[C---:B------:R-:W-:Y:S01]  /*2a00*/  FFMA R26, R24.reuse, R32, R51 ;  /* 0x00000020181a7223 */ /* 0x040fe20000000033 */
[----:B------:R-:W-:Y:S01]  /*2a10*/  FFMA R42, R24, R28, R53 ;  /* 0x0000001c182a7223 */ /* 0x000fe20000000035 */
[-C--:B------:R-:W-:Y:S01]  /*2a20*/  FFMA R61, R21, R25.reuse, R68 ;  /* 0x00000019153d7223 */ /* 0x080fe20000000044 */
[-C--:B------:R-:W-:Y:S01]  /*2a30*/  FFMA R21, R29, R24.reuse, R38 ;  /* 0x000000181d157223 */ /* 0x080fe20000000026 */
[-C--:B------:R-:W-:Y:S01]  /*2a40*/  FFMA R52, R32, R25.reuse, R27 ;  /* 0x0000001920347223 */ /* 0x080fe2000000001b */
[C---:B------:R-:W-:Y:S01]  /*2a50*/  FFMA R34, R33.reuse, R24, R34 ;  /* 0x0000001821227223 */ /* 0x040fe20000000022 */
[-C--:B------:R-:W-:Y:S01]  /*2a60*/  FFMA R62, R28, R25.reuse, R23 ;  /* 0x000000191c3e7223 */ /* 0x080fe20000000017 */
[-C--:B------:R-:W-:Y:S01]  /*2a70*/  FFMA R38, R33, R25.reuse, R26 ;  /* 0x0000001921267223 */ /* 0x080fe2000000001a */
[----:B------:R-:W-:Y:S01]  /*2a80*/  FFMA R42, R29, R25, R42 ;  /* 0x000000191d2a7223 */ /* 0x000fe2000000002a */
[C---:B--2---:R-:W-:Y:S01]  /*2a90*/  FFMA R32, R40.reuse, R32, R43 ;  /* 0x0000002028207223 */ /* 0x044fe2000000002b */
[----:B------:R-:W-:Y:S01]  /*2aa0*/  LDS.64 R24, [R60+0x30] ;  /* 0x000030003c187984 */ /* 0x000fe20000000a00 */
[C---:B------:R-:W-:Y:S01]  /*2ab0*/  FFMA R23, R33.reuse, R40, R52 ;  /* 0x0000002821177223 */ /* 0x040fe20000000034 */
[----:B------:R-:W-:Y:S01]  /*2ac0*/  FFMA R28, R40, R28, R61 ;  /* 0x0000001c281c7223 */ /* 0x000fe2000000003d */
[----:B------:R-:W-:Y:S01]  /*2ad0*/  FFMA R52, R33, R41, R32 ;  /* 0x0000002921347223 */ /* 0x000fe20000000020 */
[----:B------:R-:W1:Y:S01]  /*2ae0*/  LDS.64 R50, [R58+0x9f8] ;  /* 0x0009f8003a327984 */ /* 0x000e620000000a00 */
[C---:B---3--:R-:W-:Y:S01]  /*2af0*/  FFMA R33, R30.reuse, R39, R21 ;  /* 0x000000271e217223 */ /* 0x048fe20000000015 */
[----:B------:R-:W-:Y:S01]  /*2b00*/  FFMA R21, R30, R35, R34 ;  /* 0x000000231e157223 */ /* 0x000fe20000000022 */
[C---:B------:R-:W-:Y:S01]  /*2b10*/  FFMA R40, R29.reuse, R40, R62 ;  /* 0x000000281d287223 */ /* 0x040fe2000000003e */
[----:B------:R-:W2:Y:S01]  /*2b20*/  LDS.64 R26, [R60+0x1230] ;  /* 0x001230003c1a7984 */ /* 0x000ea20000000a00 */
[----:B------:R-:W-:Y:S01]  /*2b30*/  FFMA R62, R29, R41, R28 ;  /* 0x000000291d3e7223 */ /* 0x000fe2000000001c */
[-C--:B0-----:R-:W-:Y:S01]  /*2b40*/  FFMA R34, R46, R31.reuse, R21 ;  /* 0x0000001f2e227223 */ /* 0x081fe20000000015 */
[-C--:B------:R-:W-:Y:S01]  /*2b50*/  FFMA R41, R35, R31.reuse, R38 ;  /* 0x0000001f23297223 */ /* 0x080fe20000000026 */
[----:B------:R-:W0:Y:S01]  /*2b60*/  LDS.64 R28, [R58+0xa00] ;  /* 0x000a00003a1c7984 */ /* 0x000e220000000a00 */
[-C--:B------:R-:W-:Y:S01]  /*2b70*/  FFMA R53, R39, R31.reuse, R42 ;  /* 0x0000001f27357223 */ /* 0x080fe2000000002a */
[----:B----4-:R-:W-:Y:S01]  /*2b80*/  FFMA R38, R44, R31, R33 ;  /* 0x0000001f2c267223 */ /* 0x010fe20000000021 */
[C---:B-----5:R-:W-:Y:S01]  /*2b90*/  FFMA R61, R36.reuse, R35, R23 ;  /* 0x00000023243d7223 */ /* 0x060fe20000000017 */
[----:B------:R-:W3:Y:S01]  /*2ba0*/  LDS.64 R30, [R60+0x1238] ;  /* 0x001238003c1e7984 */ /* 0x000ee20000000a00 */
[----:B------:R-:W-:Y:S01]  /*2bb0*/  FFMA R21, R35, R37, R52 ;  /* 0x0000002523157223 */ /* 0x000fe20000000034 */
[----:B------:R-:W-:Y:S01]  /*2bc0*/  FFMA R23, R47, R36, R34 ;  /* 0x000000242f177223 */ /* 0x000fe20000000022 */
[C---:B------:R-:W-:Y:S01]  /*2bd0*/  FFMA R63, R36.reuse, R39, R40 ;  /* 0x00000027243f7223 */ /* 0x040fe20000000028 */
[----:B------:R-:W4:Y:S01]  /*2be0*/  LDS.64 R34, [R58+0xa08] ;  /* 0x000a08003a227984 */ /* 0x000f220000000a00 */
[C---:B------:R-:W-:Y:S01]  /*2bf0*/  FFMA R40, R36.reuse, R46, R41 ;  /* 0x0000002e24287223 */ /* 0x040fe20000000029 */
[----:B------:R-:W-:Y:S01]  /*2c00*/  FFMA R42, R36, R44, R53 ;  /* 0x0000002c242a7223 */ /* 0x000fe20000000035 */
[-C--:B------:R-:W-:Y:S01]  /*2c10*/  FFMA R43, R39, R37.reuse, R62 ;  /* 0x00000025272b7223 */ /* 0x080fe2000000003e */
[----:B------:R-:W5:Y:S01]  /*2c20*/  LDS.64 R32, [R60+0x38] ;  /* 0x000038003c207984 */ /* 0x000f620000000a00 */
[-C--:B------:R-:W-:Y:S01]  /*2c30*/  FFMA R52, R46, R37.reuse, R61 ;  /* 0x000000252e347223 */ /* 0x080fe2000000003d */
[-C--:B------:R-:W-:Y:S01]  /*2c40*/  FFMA R62, R44, R37.reuse, R63 ;  /* 0x000000252c3e7223 */ /* 0x080fe2000000003f */
[----:B------:R-:W-:Y:S01]  /*2c50*/  FFMA R53, R45, R36, R38 ;  /* 0x000000242d357223 */ /* 0x000fe20000000026 */
[-C--:B------:R-:W-:Y:S01]  /*2c60*/  FFMA R61, R47, R37.reuse, R40 ;  /* 0x000000252f3d7223 */ /* 0x080fe20000000028 */
[----:B------:R-:W-:Y:S01]  /*2c70*/  FFMA R63, R45, R37, R42 ;  /* 0x000000252d3f7223 */ /* 0x000fe2000000002a */
[C---:B------:R-:W-:Y:S01]  /*2c80*/  FFMA R46, R48.reuse, R46, R21 ;  /* 0x0000002e302e7223 */ /* 0x040fe20000000015 */
[----:B------:R-:W-:Y:S01]  /*2c90*/  LDS.64 R36, [R60+0x18] ;  /* 0x000018003c247984 */ /* 0x000fe20000000a00 */
[----:B------:R-:W-:Y:S01]  /*2ca0*/  FFMA R44, R48, R44, R43 ;  /* 0x0000002c302c7223 */ /* 0x000fe2000000002b */
[CC--:B------:R-:W-:Y:S01]  /*2cb0*/  FFMA R65, R47.reuse, R48.reuse, R52 ;  /* 0x000000302f417223 */ /* 0x0c0fe20000000034 */
[-C--:B------:R-:W-:Y:S01]  /*2cc0*/  FFMA R47, R47, R49.reuse, R46 ;  /* 0x000000312f2f7223 */ /* 0x080fe2000000002e */
[----:B------:R-:W5:Y:S01]  /*2cd0*/  LDS.64 R38, [R58+0x1d0] ;  /* 0x0001d0003a267984 */ /* 0x000f620000000a00 */
[C---:B------:R-:W-:Y:S01]  /*2ce0*/  FFMA R49, R45.reuse, R49, R44 ;  /* 0x000000312d317223 */ /* 0x040fe2000000002c */
[----:B------:R-:W-:-:S02]  /*2cf0*/  FFMA R21, R45, R48, R62 ;  /* 0x000000302d157223 */ /* 0x000fc4000000003e */
[----:B------:R-:W5:Y:S04]  /*2d00*/  LDS.64 R40, [R60+0x1218] ;  /* 0x001218003c287984 */ /* 0x000f680000000a00 */
[----:B------:R-:W5:Y:S01]  /*2d10*/  LDS.64 R42, [R58+0x1d8] ;  /* 0x0001d8003a2a7984 */ /* 0x000f620000000a00 */
[----:B-1----:R-:W-:Y:S01]  /*2d20*/  FFMA R44, R50, R24, R23 ;  /* 0x00000018322c7223 */ /* 0x002fe20000000017 */
[-C--:B------:R-:W-:Y:S01]  /*2d30*/  FFMA R48, R24, R51.reuse, R61 ;  /* 0x0000003318307223 */ /* 0x080fe2000000003d */
[-C--:B--2---:R-:W-:Y:S01]  /*2d40*/  FFMA R62, R26, R51.reuse, R63 ;  /* 0x000000331a3e7223 */ /* 0x084fe2000000003f */
[----:B------:R-:W-:Y:S01]  /*2d50*/  FFMA R50, R50, R26, R53 ;  /* 0x0000001a32327223 */ /* 0x000fe20000000035 */
[-C--:B------:R-:W-:Y:S02]  /*2d60*/  FFMA R63, R25, R51.reuse, R44 ;  /* 0x00000033193f7223 */ /* 0x080fe4000000002c */
[----:B------:R-:W1:Y:S01]  /*2d70*/  LDS.64 R44, [R58+0x1e0] ;  /* 0x0001e0003a2c7984 */ /* 0x000e620000000a00 */
[----:B------:R-:W-:Y:S01]  /*2d80*/  FFMA R51, R27, R51, R50 ;  /* 0x000000331b337223 */ /* 0x000fe20000000032 */
[----:B0-----:R-:W-:Y:S01]  /*2d90*/  FFMA R52, R28, R24, R65 ;  /* 0x000000181c347223 */ /* 0x001fe20000000041 */
[-C--:B------:R-:W-:Y:S01]  /*2da0*/  FFMA R24, R24, R29.reuse, R47 ;  /* 0x0000001d18187223 */ /* 0x080fe2000000002f */
[----:B------:R-:W-:Y:S01]  /*2db0*/  FFMA R64, R28, R26, R21 ;  /* 0x0000001a1c407223 */ /* 0x000fe20000000015 */
[----:B------:R-:W0:Y:S01]  /*2dc0*/  LDS.64 R46, [R58+0xae0] ;  /* 0x000ae0003a2e7984 */ /* 0x000e220000000a00 */
[-C--:B------:R-:W-:Y:S01]  /*2dd0*/  FFMA R26, R26, R29.reuse, R49 ;  /* 0x0000001d1a1a7223 */ /* 0x080fe20000000031 */
[CC--:B------:R-:W-:Y:S01]  /*2de0*/  FFMA R23, R25.reuse, R28.reuse, R48 ;  /* 0x0000001c19177223 */ /* 0x0c0fe20000000030 */
[----:B---3--:R-:W-:Y:S01]  /*2df0*/  FFMA R21, R30, R28, R51 ;  /* 0x0000001c1e157223 */ /* 0x008fe20000000033 */
[----:B------:R-:W2:Y:S01]  /*2e00*/  LDS.64 R48, [R60+0x40] ;  /* 0x000040003c307984 */ /* 0x000ea20000000a00 */
[CC--:B------:R-:W-:Y:S01]  /*2e10*/  FFMA R65, R25.reuse, R29.reuse, R52 ;  /* 0x0000001d19417223 */ /* 0x0c0fe20000000034 */
[----:B----4-:R-:W-:Y:S01]  /*2e20*/  FFMA R24, R25, R34, R24 ;  /* 0x0000002219187223 */ /* 0x010fe20000000018 */
[C---:B------:R-:W-:Y:S01]  /*2e30*/  FFMA R61, R27.reuse, R28, R62 ;  /* 0x0000001c1b3d7223 */ /* 0x040fe2000000003e */
[----:B------:R-:W3:Y:S01]  /*2e40*/  LDS.64 R50, [R60+0x1240] ;  /* 0x001240003c327984 */ /* 0x000ee20000000a00 */
[C---:B------:R-:W-:Y:S01]  /*2e50*/  FFMA R67, R27.reuse, R29, R64 ;  /* 0x0000001d1b437223 */ /* 0x040fe20000000040 */
[-C--:B------:R-:W-:Y:S01]  /*2e60*/  FFMA R26, R27, R34.reuse, R26 ;  /* 0x000000221b1a7223 */ /* 0x080fe2000000001a */
[C---:B-----5:R-:W-:Y:S01]  /*2e70*/  FFMA R27, R32.reuse, R34, R65 ;  /* 0x00000022201b7223 */ /* 0x060fe20000000041 */
[----:B------:R-:W4:Y:S01]  /*2e80*/  LDS.64 R52, [R58+0xae8] ;  /* 0x000ae8003a347984 */ /* 0x000f220000000a00 */
[C---:B------:R-:W-:Y:S01]  /*2e90*/  FFMA R65, R32.reuse, R35, R24 ;  /* 0x0000002320417223 */ /* 0x040fe20000000018 */
[C---:B------:R-:W-:Y:S01]  /*2ea0*/  FFMA R63, R32.reuse, R28, R63 ;  /* 0x0000001c203f7223 */ /* 0x040fe2000000003f */
[----:B------:R-:W-:Y:S01]  /*2eb0*/  FFMA R23, R32, R29, R23 ;  /* 0x0000001d20177223 */ /* 0x000fe20000000017 */
[----:B------:R-:W5:Y:S01]  /*2ec0*/  LDS.64 R24, [R58+0xaf0] ;  /* 0x000af0003a187984 */ /* 0x000f620000000a00 */
[----:B------:R-:W-:Y:S01]  /*2ed0*/  FFMA R35, R30, R35, R26 ;  /* 0x000000231e237223 */ /* 0x000fe2000000001a */
[----:B------:R-:W-:Y:S01]  /*2ee0*/  FFMA R26, R38, R36, R63 ;  /* 0x00000024261a7223 */ /* 0x000fe2000000003f */
[----:B------:R-:W-:Y:S01]  /*2ef0*/  FFMA R28, R36, R39, R23 ;  /* 0x00000027241c7223 */ /* 0x000fe20000000017 */
[C---:B------:R-:W-:Y:S01]  /*2f00*/  FFMA R61, R30.reuse, R29, R61 ;  /* 0x0000001d1e3d7223 */ /* 0x040fe2000000003d */
[----:B------:R-:W-:Y:S01]  /*2f10*/  FFMA R29, R30, R34, R67 ;  /* 0x000000221e1d7223 */ /* 0x000fe20000000043 */
[----:B------:R-:W-:Y:S01]  /*2f20*/  FFMA R38, R38, R40, R21 ;  /* 0x0000002826267223 */ /* 0x000fe20000000015 */
[CC--:B------:R-:W-:Y:S01]  /*2f30*/  FFMA R21, R37.reuse, R39.reuse, R26 ;  /* 0x0000002725157223 */ /* 0x0c0fe2000000001a */
[----:B------:R-:W-:Y:S01]  /*2f40*/  FFMA R30, R40, R39, R61 ;  /* 0x00000027281e7223 */ /* 0x000fe2000000003d */
[----:B------:R-:W-:Y:S01]  /*2f50*/  FFMA R26, R42, R36, R27 ;  /* 0x000000242a1a7223 */ /* 0x000fe2000000001b */
[----:B------:R-:W-:Y:S01]  /*2f60*/  FFMA R23, R37, R42, R28 ;  /* 0x0000002a25177223 */ /* 0x000fe2000000001c */
[----:B------:R-:W-:Y:S01]  /*2f70*/  FFMA R36, R36, R43, R65 ;  /* 0x0000002b24247223 */ /* 0x000fe20000000041 */
[----:B------:R-:W-:Y:S01]  /*2f80*/  FFMA R39, R41, R39, R38 ;  /* 0x0000002729277223 */ /* 0x000fe20000000026 */
[----:B------:R-:W-:Y:S01]  /*2f90*/  FFMA R32, R42, R40, R29 ;  /* 0x000000282a207223 */ /* 0x000fe2000000001d */
[-C--:B------:R-:W-:Y:S01]  /*2fa0*/  FFMA R29, R37, R43.reuse, R26 ;  /* 0x0000002b251d7223 */ /* 0x080fe2000000001a */
[-C--:B------:R-:W-:Y:S01]  /*2fb0*/  FFMA R40, R40, R43.reuse, R35 ;  /* 0x0000002b28287223 */ /* 0x080fe20000000023 */
[-C--:B------:R-:W-:Y:S01]  /*2fc0*/  FFMA R26, R22, R43.reuse, R23 ;  /* 0x0000002b161a7223 */ /* 0x080fe20000000017 */
[----:B------:R-:W-:Y:S01]  /*2fd0*/  FFMA R27, R41, R42, R30 ;  /* 0x0000002a291b7223 */ /* 0x000fe2000000001e */
[C---:B------:R-:W-:Y:S01]  /*2fe0*/  FFMA R21, R42.reuse, R22, R21 ;  /* 0x000000162a157223 */ /* 0x040fe20000000015 */
[----:B-1----:R-:W-:Y:S01]  /*2ff0*/  FFMA R23, R37, R44, R36 ;  /* 0x0000002c25177223 */ /* 0x002fe20000000024 */
[----:B------:R-:W-:Y:S01]  /*3000*/  FFMA R42, R42, R20, R39 ;  /* 0x000000142a2a7223 */ /* 0x000fe20000000027 */
[C---:B------:R-:W-:Y:S01]  /*3010*/  FFMA R35, R41.reuse, R43, R32 ;  /* 0x0000002b29237223 */ /* 0x040fe20000000020 */
[----:B------:R-:W-:Y:S01]  /*3020*/  FFMA R41, R41, R44, R40 ;  /* 0x0000002c29297223 */ /* 0x000fe20000000028 */
[----:B------:R-:W-:Y:S01]  /*3030*/  FFMA R30, R22, R45, R23 ;  /* 0x0000002d161e7223 */ /* 0x000fe20000000017 */
[----:B------:R-:W-:Y:S01]  /*3040*/  FFMA R37, R44, R22, R29 ;  /* 0x000000162c257223 */ /* 0x000fe2000000001d */
[C---:B0-----:R-:W-:Y:S01]  /*3050*/  FFMA R21, R46.reuse, R33, R21 ;  /* 0x000000212e157223 */ /* 0x041fe20000000015 */
[----:B------:R-:W-:Y:S01]  /*3060*/  FFMA R23, R46, R31, R42 ;  /* 0x0000001f2e177223 */ /* 0x000fe2000000002a */
[----:B------:R-:W-:Y:S01]  /*3070*/  FFMA R28, R20, R43, R27 ;  /* 0x0000002b141c7223 */ /* 0x000fe2000000001b */
[----:B------:R-:W-:Y:S01]  /*3080*/  FFMA R44, R44, R20, R35 ;  /* 0x000000142c2c7223 */ /* 0x000fe20000000023 */
[----:B------:R-:W-:Y:S01]  /*3090*/  FFMA R32, R20, R45, R41 ;  /* 0x0000002d14207223 */ /* 0x000fe20000000029 */
[-C--:B------:R-:W-:Y:S01]  /*30a0*/  FFMA R27, R33, R47.reuse, R26 ;  /* 0x0000002f211b7223 */ /* 0x080fe2000000001a */
[-C--:B--2---:R-:W-:Y:S01]  /*30b0*/  FFMA R20, R48, R47.reuse, R21 ;  /* 0x0000002f30147223 */ /* 0x084fe20000000015 */
[-C--:B---3--:R-:W-:Y:S01]  /*30c0*/  FFMA R22, R50, R47.reuse, R23 ;  /* 0x0000002f32167223 */ /* 0x088fe20000000017 */
[----:B------:R-:W-:Y:S01]  /*30d0*/  FFMA R29, R31, R47, R28 ;  /* 0x0000002f1f1d7223 */ /* 0x000fe2000000001c */
[C---:B----4-:R-:W-:Y:S01]  /*30e0*/  FFMA R37, R52.reuse, R33, R37 ;  /* 0x0000002134257223 */ /* 0x050fe20000000025 */
[C---:B------:R-:W-:Y:S01]  /*30f0*/  FFMA R21, R52.reuse, R31, R44 ;  /* 0x0000001f34157223 */ /* 0x040fe2000000002c */
[-C--:B------:R-:W-:Y:S01]  /*3100*/  FFMA R33, R33, R53.reuse, R30 ;  /* 0x0000003521217223 */ /* 0x080fe2000000001e */
[-C--:B------:R-:W-:Y:S01]  /*3110*/  FFMA R31, R31, R53.reuse, R32 ;  /* 0x000000351f1f7223 */ /* 0x080fe20000000020 */
[C---:B------:R-:W-:Y:S01]  /*3120*/  FFMA R26, R52.reuse, R48, R27 ;  /* 0x00000030341a7223 */ /* 0x040fe2000000001b */
[-C--:B------:R-:W-:Y:S01]  /*3130*/  FFMA R41, R49, R52.reuse, R20 ;  /* 0x0000003431297223 */ /* 0x080fe20000000014 */
[----:B------:R-:W-:Y:S01]  /*3140*/  FFMA R61, R51, R52, R22 ;  /* 0x00000034333d7223 */ /* 0x000fe20000000016 */
[----:B------:R-:W-:Y:S01]  /*3150*/  FFMA R28, R52, R50, R29 ;  /* 0x00000032341c7223 */ /* 0x000fe2000000001d */
[-C--:B------:R-:W-:Y:S01]  /*3160*/  FFMA R20, R48, R53.reuse, R37 ;  /* 0x0000003530147223 */ /* 0x080fe20000000025 */
[-C--:B------:R-:W-:Y:S01]  /*3170*/  FFMA R22, R50, R53.reuse, R21 ;  /* 0x0000003532167223 */ /* 0x080fe20000000015 */
[C---:B-----5:R-:W-:Y:S01]  /*3180*/  FFMA R48, R24.reuse, R48, R33 ;  /* 0x0000003018307223 */ /* 0x060fe20000000021 */
[----:B------:R-:W-:Y:S01]  /*3190*/  FFMA R50, R24, R50, R31 ;  /* 0x0000003218327223 */ /* 0x000fe2000000001f */
[-C--:B------:R-:W-:Y:S01]  /*31a0*/  FFMA R63, R49, R53.reuse, R26 ;  /* 0x00000035313f7223 */ /* 0x080fe2000000001a */
[----:B------:R-:W-:Y:S01]  /*31b0*/  FFMA R53, R51, R53, R28 ;  /* 0x0000003533357223 */ /* 0x000fe2000000001c */
[-C--:B------:R-:W-:Y:S01]  /*31c0*/  FFMA R67, R49, R24.reuse, R20 ;  /* 0x0000001831437223 */ /* 0x080fe20000000014 */
[----:B------:R-:W-:Y:S01]  /*31d0*/  FFMA R65, R51, R24, R22 ;  /* 0x0000001833417223 */ /* 0x000fe20000000016 */
[-C--:B------:R-:W-:Y:S01]  /*31e0*/  FFMA R49, R49, R25.reuse, R48 ;  /* 0x0000001931317223 */ /* 0x080fe20000000030 */
[----:B------:R-:W-:Y:S01]  /*31f0*/  FFMA R51, R51, R25, R50 ;  /* 0x0000001933337223 */ /* 0x000fe20000000032 */
[----:B------:R-:W-:Y:S06]  /*3200*/  @P6 BRA `(.L_x_4) ;  /* 0xfffffff400186947 */ /* 0x000fec000383ffff */
[----:B------:R-:W-:-:S05]  /*3210*/  VIADD R18, R18, 0x1 ;  /* 0x0000000112127836 */ /* 0x000fca0000000000 */
[----:B------:R-:W-:-:S13]  /*3220*/  ISETP.NE.AND P6, PT, R18, 0x4, PT ;  /* 0x000000041200780c */ /* 0x000fda0003fc5270 */
[----:B------:R-:W-:Y:S05]  /*3230*/  @P6 BRA `(.L_x_5) ;  /* 0xffffffec00306947 */ /* 0x000fea000383ffff */
[----:B------:R-:W0:Y:S01]  /*3240*/  S2R R5, SR_CTAID.X ;  /* 0x0000000000057919 */ /* 0x000e220000002500 */
[----:B------:R-:W-:Y:S01]  /*3250*/  LOP3.LUT R19, R19, 0xffff, RZ, 0xc0, !PT ;  /* 0x0000ffff13137812 */ /* 0x000fe200078ec0ff */
[----:B------:R-:W1:Y:S01]  /*3260*/  LDC.64 R2, c[0x0][0x390] ;  /* 0x0000e400ff027b82 */ /* 0x000e620000000a00 */
[----:B------:R-:W-:-:S03]  /*3270*/  SHF.L.U32 R6, R6, 0x2, RZ ;  /* 0x0000000206067819 */ /* 0x000fc600000006ff */
[----:B------:R-:W-:-:S05]  /*3280*/  IMAD R19, R19, 0x493, RZ ;  /* 0x0000049313137824 */ /* 0x000fca00078e02ff */
[----:B------:R-:W-:-:S04]  /*3290*/  SHF.R.U32.HI R19, RZ, 0x11, R19 ;  /* 0x00000011ff137819 */ /* 0x000fc80000011613 */
[----:B------:R-:W-:-:S05]  /*32a0*/  PRMT R0, R19, 0x9910, RZ ;  /* 0x0000991013007816 */ /* 0x000fca00000000ff */
[----:B------:R-:W-:-:S05]  /*32b0*/  IMAD R0, R0, 0xc40, RZ ;  /* 0x00000c4000007824 */ /* 0x000fca00078e02ff */
[----:B------:R-:W-:Y:S01]  /*32c0*/  LOP3.LUT R0, R0, 0xffff, RZ, 0xc0, !PT ;  /* 0x0000ffff00007812 */ /* 0x000fe200078ec0ff */
[----:B0-----:R-:W-:Y:S01]  /*32d0*/  IMAD R4, R54, 0x69, R5 ;  /* 0x0000006936047824 */ /* 0x001fe200078e0205 */
[----:B------:R-:W-:-:S03]  /*32e0*/  LOP3.LUT R5, R6, 0xffff, RZ, 0xc0, !PT ;  /* 0x0000ffff06057812 */ /* 0x000fc600078ec0ff */
[----:B------:R-:W-:-:S05]  /*32f0*/  IMAD R4, R4, 0x1c0, RZ ;  /* 0x000001c004047824 */ /* 0x000fca00078e02ff */
[----:B------:R-:W-:-:S05]  /*3300*/  IADD3 R5, PT, PT, R5, R4, R0 ;  /* 0x0000000405057210 */ /* 0x000fca0007ffe000 */
[----:B-1----:R-:W-:-:S05]  /*3310*/  IMAD.WIDE.U32 R2, R5, 0x4, R2 ;  /* 0x0000000405027825 */ /* 0x002fca00078e0002 */
[----:B------:R-:W-:Y:S04]  /*3320*/  STG.E desc[UR8][R2.64], R41 ;  /* 0x0000002902007986 */ /* 0x000fe8000c101908 */
[----:B------:R-:W-:Y:S04]  /*3330*/  STG.E desc[UR8][R2.64+0x18800], R61 ;  /* 0x0188003d02007986 */ /* 0x000fe8000c101908 */
[----:B------:R-:W-:Y:S04]  /*3340*/  STG.E desc[UR8][R2.64+0x4], R63 ;  /* 0x0000043f02007986 */ /* 0x000fe8000c101908 */
[----:B------:R-:W-:Y:S04]  /*3350*/  STG.E desc[UR8][R2.64+0x18804], R53 ;  /* 0x0188043502007986 */ /* 0x000fe8000c101908 */
[----:B------:R-:W-:Y:S04]  /*3360*/  STG.E desc[UR8][R2.64+0x8], R67 ;  /* 0x0000084302007986 */ /* 0x000fe8000c101908 */
[----:B------:R-:W-:Y:S04]  /*3370*/  STG.E desc[UR8][R2.64+0x18808], R65 ;  /* 0x0188084102007986 */ /* 0x000fe8000c101908 */
[----:B------:R-:W-:Y:S04]  /*3380*/  STG.E desc[UR8][R2.64+0xc], R49 ;  /* 0x00000c3102007986 */ /* 0x000fe8000c101908 */
[----:B------:R-:W-:Y:S01]  /*3390*/  STG.E desc[UR8][R2.64+0x1880c], R51 ;  /* 0x01880c3302007986 */ /* 0x000fe2000c101908 */
[----:B------:R-:W-:Y:S05]  /*33a0*/  EXIT ;  /* 0x000000000000794d */ /* 0x000fea0003800000 */
.L_x_6:
[----:B------:R-:W-:-:S00]  /*33b0*/  BRA `(.L_x_6) ;  /* 0xfffffffc00fc7947 */ /* 0x000fc0000383ffff */
[----:B------:R-:W-:-:S00]  /*33c0*/  NOP ;  /* 0x0000000000007918 */ /* 0x000fc00000000000 */
        /* <DEDUP_REMOVED lines=11> */
.L_x_7:


//--------------------- .nv.shared.candidate2     --------------------------
	.section	.nv.shared.candidate2,"aw",@nobits
	.sectionflags	@""
	.align	4
.nv.shared.candidate2:
	.zero		47360


//--------------------- .nv.shared.reserved.0     --------------------------
	.section	.nv.shared.reserved.0,"aw",@nobits
	.weak		__nv_reservedSMEM_offset_0_alias
	.size		__nv_reservedSMEM_offset_0_alias, 0, 64
	.other		__nv_reservedSMEM_offset_0_alias,@"STO_CUDA_RESERVED_SHARED STV_DEFAULT"
__nv_reservedSMEM_offset_0_alias:
	.zero		0
	.zero		64


//--------------------- .nv.constant0.candidate2  --------------------------
	.section	.nv.constant0.candidate2,"a",@progbits
	.sectionflags	@""
	.align	4
.nv.constant0.candidate2:
	.zero		920


//--------------------- SYMBOLS --------------------------

	.type		.nv.reservedSmem.offset0,@object
	.size		.nv.reservedSmem.offset0,0x4
	.type		.nv.reservedSmem.cap,@object
	.size		.nv.reservedSmem.cap,0x4
